	.target	sm_90a

	.elftype	@"ET_EXEC"


//--------------------- .note.nv.tkinfo           --------------------------
	.section	.note.nv.tkinfo,"",@"SHT_NOTE"
	.sectionflags	@"SHF_NOTE_NV_TKINFO"
	.tkinfo
        /*0018*/ 	.word	0x00000002
        /*0030*/ 	.string	""
        /*0030*/ 	.string	"ptxas"
        /*0030*/ 	.string	"Cuda compilation tools, release 13.0, V13.0.88"
        /*0030*/ 	.string	"Build cuda_13.0.r13.0/compiler.36424714_0"
        /*0030*/ 	.string	"-v  -suppress-debug-info  -lineinfo  -arch sm_90a "



//--------------------- .note.nv.cuinfo           --------------------------
	.section	.note.nv.cuinfo,"",@"SHT_NOTE"
	.sectionflags	@"SHF_NOTE_NV_CUINFO"
        /*0018*/ 	.short	0x0002
        /*001a*/ 	.short	0x005a
        /*001c*/ 	.short	0x0082
	.zero		2


//--------------------- .nv.info                  --------------------------
	.section	.nv.info,"",@"SHT_CUDA_INFO"
	.align	4


	//----- nvinfo : EIATTR_REGCOUNT
	.align		4
        /*0000*/ 	.byte	0x04, 0x2f
        /*0002*/ 	.short	(.L_1 - .L_0)
	.align		4
.L_0:
        /*0004*/ 	.word	index@(gluon_wgmma)
        /*0008*/ 	.word	0x0000009a


	//----- nvinfo : EIATTR_FRAME_SIZE
	.align		4
.L_1:
        /*000c*/ 	.byte	0x04, 0x11
        /*000e*/ 	.short	(.L_3 - .L_2)
	.align		4
.L_2:
        /*0010*/ 	.word	index@(gluon_wgmma)
        /*0014*/ 	.word	0x00000000


	//----- nvinfo : EIATTR_MIN_STACK_SIZE
	.align		4
.L_3:
        /*0018*/ 	.byte	0x04, 0x12
        /*001a*/ 	.short	(.L_5 - .L_4)
	.align		4
.L_4:
        /*001c*/ 	.word	index@(gluon_wgmma)
        /*0020*/ 	.word	0x00000000
.L_5:


//--------------------- .nv.compat                --------------------------
	.section	.nv.compat,"",@"SHT_CUDA_COMPAT_INFO"
	.align	4
        /*0000*/ 	.byte	0x02, 0x09, 0x01, 0x00, 0x02, 0x02, 0x04, 0x00, 0x02, 0x05, 0x05, 0x00, 0x03, 0x07, 0x01, 0x01
        /*0010*/ 	.byte	0x02, 0x03, 0x03, 0x00, 0x02, 0x06, 0x01, 0x00, 0x04, 0x0b, 0x08, 0x00, 0x00, 0x00, 0x00, 0x00
        /*0020*/ 	.byte	0x00, 0x00, 0x00, 0x00


//--------------------- .nv.info.gluon_wgmma      --------------------------
	.section	.nv.info.gluon_wgmma,"",@"SHT_CUDA_INFO"
	.sectionflags	@""
	.align	4


	//----- nvinfo : EIATTR_CUDA_API_VERSION
	.align		4
        /*0000*/ 	.byte	0x04, 0x37
        /*0002*/ 	.short	(.L_7 - .L_6)
.L_6:
        /*0004*/ 	.word	0x00000082


	//----- nvinfo : EIATTR_KPARAM_INFO
	.align		4
.L_7:
        /*0008*/ 	.byte	0x04, 0x17
        /*000a*/ 	.short	(.L_9 - .L_8)
.L_8:
        /*000c*/ 	.word	0x00000000
        /*0010*/ 	.short	0x000a
        /*0012*/ 	.short	0x0048
        /*0014*/ 	.byte	0x00, 0xf4, 0x21, 0x00


	//----- nvinfo : EIATTR_KPARAM_INFO
	.align		4
.L_9:
        /*0018*/ 	.byte	0x04, 0x17
        /*001a*/ 	.short	(.L_11 - .L_10)
.L_10:
        /*001c*/ 	.word	0x00000000
        /*0020*/ 	.short	0x0009
        /*0022*/ 	.short	0x0040
        /*0024*/ 	.byte	0x00, 0xf4, 0x21, 0x00


	//----- nvinfo : EIATTR_KPARAM_INFO
	.align		4
.L_11:
        /*0028*/ 	.byte	0x04, 0x17
        /*002a*/ 	.short	(.L_13 - .L_12)
.L_12:
        /*002c*/ 	.word	0x00000000
        /*0030*/ 	.short	0x0008
        /*0032*/ 	.short	0x0038
        /*0034*/ 	.byte	0x00, 0xf0, 0x21, 0x00


	//----- nvinfo : EIATTR_KPARAM_INFO
	.align		4
.L_13:
        /*0038*/ 	.byte	0x04, 0x17
        /*003a*/ 	.short	(.L_15 - .L_14)
.L_14:
        /*003c*/ 	.word	0x00000000
        /*0040*/ 	.short	0x0007
        /*0042*/ 	.short	0x0030
        /*0044*/ 	.byte	0x00, 0xf0, 0x21, 0x00


	//----- nvinfo : EIATTR_KPARAM_INFO
	.align		4
.L_15:
        /*0048*/ 	.byte	0x04, 0x17
        /*004a*/ 	.short	(.L_17 - .L_16)
.L_16:
        /*004c*/ 	.word	0x00000000
        /*0050*/ 	.short	0x0006
        /*0052*/ 	.short	0x0028
        /*0054*/ 	.byte	0x00, 0xf0, 0x21, 0x00


	//----- nvinfo : EIATTR_KPARAM_INFO
	.align		4
.L_17:
        /*0058*/ 	.byte	0x04, 0x17
        /*005a*/ 	.short	(.L_19 - .L_18)
.L_18:
        /*005c*/ 	.word	0x00000000
        /*0060*/ 	.short	0x0005
        /*0062*/ 	.short	0x0020
        /*0064*/ 	.byte	0x00, 0xf0, 0x11, 0x00


	//----- nvinfo : EIATTR_KPARAM_INFO
	.align		4
.L_19:
        /*0068*/ 	.byte	0x04, 0x17
        /*006a*/ 	.short	(.L_21 - .L_20)
.L_20:
        /*006c*/ 	.word	0x00000000
        /*0070*/ 	.short	0x0004
        /*0072*/ 	.short	0x001c
        /*0074*/ 	.byte	0x00, 0xf0, 0x11, 0x00


	//----- nvinfo : EIATTR_KPARAM_INFO
	.align		4
.L_21:
        /*0078*/ 	.byte	0x04, 0x17
        /*007a*/ 	.short	(.L_23 - .L_22)
.L_22:
        /*007c*/ 	.word	0x00000000
        /*0080*/ 	.short	0x0003
        /*0082*/ 	.short	0x0018
        /*0084*/ 	.byte	0x00, 0xf0, 0x11, 0x00


	//----- nvinfo : EIATTR_KPARAM_INFO
	.align		4
.L_23:
        /*0088*/ 	.byte	0x04, 0x17
        /*008a*/ 	.short	(.L_25 - .L_24)
.L_24:
        /*008c*/ 	.word	0x00000000
        /*0090*/ 	.short	0x0002
        /*0092*/ 	.short	0x0010
        /*0094*/ 	.byte	0x00, 0xf4, 0x21, 0x00


	//----- nvinfo : EIATTR_KPARAM_INFO
	.align		4
.L_25:
        /*0098*/ 	.byte	0x04, 0x17
        /*009a*/ 	.short	(.L_27 - .L_26)
.L_26:
        /*009c*/ 	.word	0x00000000
        /*00a0*/ 	.short	0x0001
        /*00a2*/ 	.short	0x0008
        /*00a4*/ 	.byte	0x00, 0xf4, 0x21, 0x00


	//----- nvinfo : EIATTR_KPARAM_INFO
	.align		4
.L_27:
        /*00a8*/ 	.byte	0x04, 0x17
        /*00aa*/ 	.short	(.L_29 - .L_28)
.L_28:
        /*00ac*/ 	.word	0x00000000
        /*00b0*/ 	.short	0x0000
        /*00b2*/ 	.short	0x0000
        /*00b4*/ 	.byte	0x00, 0xf4, 0x21, 0x00


	//----- nvinfo : EIATTR_SPARSE_MMA_MASK
	.align		4
.L_29:
        /*00b8*/ 	.byte	0x03, 0x50
        /*00ba*/ 	.short	0x0000


	//----- nvinfo : EIATTR_MAXREG_COUNT
	.align		4
        /*00bc*/ 	.byte	0x03, 0x1b
        /*00be*/ 	.short	0x00ff


	//----- nvinfo : EIATTR_NUM_BARRIERS
	.align		4
        /*00c0*/ 	.byte	0x02, 0x4c
        /*00c2*/ 	.byte	0x01
	.zero		1


	//----- nvinfo : EIATTR_MERCURY_ISA_VERSION
	.align		4
        /*00c4*/ 	.byte	0x03, 0x5f
        /*00c6*/ 	.short	0x0101


	//----- nvinfo : EIATTR_INT_WARP_WIDE_INSTR_OFFSETS
	.align		4
        /*00c8*/ 	.byte	0x04, 0x31
        /*00ca*/ 	.short	(.L_31 - .L_30)


	//   ....[0]....
.L_30:
        /*00cc*/ 	.word	0x00001320


	//   ....[1]....
        /*00d0*/ 	.word	0x000013b0


	//   ....[2]....
        /*00d4*/ 	.word	0x00001d20


	//   ....[3]....
        /*00d8*/ 	.word	0x00001d30


	//   ....[4]....
        /*00dc*/ 	.word	0x00001dd0


	//   ....[5]....
        /*00e0*/ 	.word	0x00001de0


	//   ....[6]....
        /*00e4*/ 	.word	0x00002730


	//   ....[7]....
        /*00e8*/ 	.word	0x00002740


	//----- nvinfo : EIATTR_COOP_GROUP_MASK_REGIDS
	.align		4
.L_31:
        /*00ec*/ 	.byte	0x04, 0x29
        /*00ee*/ 	.short	(.L_33 - .L_32)


	//   ....[0]....
.L_32:
        /*00f0*/ 	.word	0xffffffff


	//   ....[1]....
        /*00f4*/ 	.word	0xffffffff


	//   ....[2]....
        /*00f8*/ 	.word	0xffffffff


	//----- nvinfo : EIATTR_COOP_GROUP_INSTR_OFFSETS
	.align		4
.L_33:
        /*00fc*/ 	.byte	0x04, 0x28
        /*00fe*/ 	.short	(.L_35 - .L_34)


	//   ....[0]....
.L_34:
        /*0100*/ 	.word	0x00000150


	//   ....[1]....
        /*0104*/ 	.word	0x00000700


	//   ....[2]....
        /*0108*/ 	.word	0x00000cf0


	//----- nvinfo : EIATTR_MBARRIER_INSTR_OFFSETS
	.align		4
.L_35:
        /*010c*/ 	.byte	0x04, 0x39
        /*010e*/ 	.short	(.L_37 - .L_36)


	//   ....[0]....
.L_36:
        /*0110*/ 	.word	0x00001470
        /*0114*/ 	.word	0x000000ff
        /*0118*/ 	.word	0x00018000
        /*011c*/ 	.short	0x0100
        /*011e*/ 	.byte	0x06
	.zero		1


	//   ....[1]....
        /*0120*/ 	.word	0x00001ea0
        /*0124*/ 	.word	0x000000ff
        /*0128*/ 	.word	0x00018000
        /*012c*/ 	.short	0x010a
        /*012e*/ 	.byte	0x06
	.zero		1


	//   ....[2]....
        /*0130*/ 	.word	0x00002220
        /*0134*/ 	.word	0x000000ff
        /*0138*/ 	.word	0x00018000
        /*013c*/ 	.short	0x0108
        /*013e*/ 	.byte	0x06
	.zero		1


	//   ....[3]....
        /*0140*/ 	.word	0x000027d0
        /*0144*/ 	.word	0x000000ff
        /*0148*/ 	.word	0x00018000
        /*014c*/ 	.short	0x010a
        /*014e*/ 	.byte	0x06
	.zero		1


	//----- nvinfo : EIATTR_NUM_MBARRIERS
	.align		4
.L_37:
        /*0150*/ 	.byte	0x03, 0x38
        /*0152*/ 	.short	0x0001


	//----- nvinfo : EIATTR_EXIT_INSTR_OFFSETS
	.align		4
        /*0154*/ 	.byte	0x04, 0x1c
        /*0156*/ 	.short	(.L_39 - .L_38)


	//   ....[0]....
.L_38:
        /*0158*/ 	.word	0x000027c0


	//----- nvinfo : EIATTR_REQNTID
	.align		4
.L_39:
        /*015c*/ 	.byte	0x04, 0x10
        /*015e*/ 	.short	(.L_41 - .L_40)
.L_40:
        /*0160*/ 	.word	0x00000100
        /*0164*/ 	.word	0x00000001
        /*0168*/ 	.word	0x00000001


	//----- nvinfo : EIATTR_CRS_STACK_SIZE
	.align		4
.L_41:
        /*016c*/ 	.byte	0x04, 0x1e
        /*016e*/ 	.short	(.L_43 - .L_42)
.L_42:
        /*0170*/ 	.word	0x00000000


	//----- nvinfo : EIATTR_CBANK_PARAM_SIZE
	.align		4
.L_43:
        /*0174*/ 	.byte	0x03, 0x19
        /*0176*/ 	.short	0x0050


	//----- nvinfo : EIATTR_PARAM_CBANK
	.align		4
        /*0178*/ 	.byte	0x04, 0x0a
        /*017a*/ 	.short	(.L_45 - .L_44)
	.align		4
.L_44:
        /*017c*/ 	.word	index@(.nv.constant0.gluon_wgmma)
        /*0180*/ 	.short	0x0210
        /*0182*/ 	.short	0x0050


	//----- nvinfo : EIATTR_SW_WAR
	.align		4
.L_45:
        /*0184*/ 	.byte	0x04, 0x36
        /*0186*/ 	.short	(.L_47 - .L_46)
.L_46:
        /*0188*/ 	.word	0x00000008
.L_47:


//--------------------- .nv.callgraph             --------------------------
	.section	.nv.callgraph,"",@"SHT_CUDA_CALLGRAPH"
	.align	4
	.sectionentsize	8
	.align		4
        /*0000*/ 	.word	0x00000000
	.align		4
        /*0004*/ 	.word	0xffffffff
	.align		4
        /*0008*/ 	.word	0x00000000
	.align		4
        /*000c*/ 	.word	0xfffffffe
	.align		4
        /*0010*/ 	.word	0x00000000
	.align		4
        /*0014*/ 	.word	0xfffffffd
	.align		4
        /*0018*/ 	.word	0x00000000
	.align		4
        /*001c*/ 	.word	0xfffffffc


//--------------------- .text.gluon_wgmma         --------------------------
	.section	.text.gluon_wgmma,"ax",@progbits
	.align	128
        .global         gluon_wgmma
        .type           gluon_wgmma,@function
        .size           gluon_wgmma,(.L_x_52 - gluon_wgmma)
        .other          gluon_wgmma,@"STO_CUDA_ENTRY STV_DEFAULT"
gluon_wgmma:
.text.gluon_wgmma:
[----:B------:R-:W-:Y:S01]  /*0000*/  LDC R1, c[0x0][0x28] ;  /* 0x00000a00ff017b82 */ /* 0x000fe20000000800 */
[----:B------:R-:W1:Y:S07]  /*0010*/  S2R R0, SR_TID.X ;  /* 0x0000000000007919 */ /* 0x000e6e0000002100 */
[----:B------:R-:W2:Y:S01]  /*0020*/  S2UR UR4, SR_CgaCtaId ;  /* 0x00000000000479c3 */ /* 0x000ea20000008800 */
[----:B------:R-:W-:Y:S01]  /*0030*/  UMOV UR6, 0x400 ;  /* 0x0000040000067882 */ /* 0x000fe20000000000 */
[----:B------:R-:W-:Y:S01]  /*0040*/  ULDC UR7, c[0x0][0xc] ;  /* 0x0000030000077ab9 */ /* 0x000fe20000000800 */
[----:B------:R-:W-:Y:S01]  /*0050*/  ULDC.64 UR52, c[0x0][0x250] ;  /* 0x0000940000347ab9 */ /* 0x000fe20000000a00 */
[----:B------:R-:W-:Y:S04]  /*0060*/  BSSY B0, `(.L_x_0) ;  /* 0x000001e000007945 */ /* 0x000fe80003800000 */
[----:B------:R-:W3:Y:S08]  /*0070*/  LDC R4, c[0x0][0x228] ;  /* 0x00008a00ff047b82 */ /* 0x000ef00000000800 */
[----:B------:R-:W4:Y:S08]  /*0080*/  LDC R14, c[0x0][0x230] ;  /* 0x00008c00ff0e7b82 */ /* 0x000f300000000800 */
[----:B------:R-:W-:Y:S01]  /*0090*/  S2UR UR54, SR_CTAID.Y ;  /* 0x00000000003679c3 */ /* 0x000fe20000002600 */
[----:B--2---:R-:W-:-:S03]  /*00a0*/  ULEA UR6, UR4, UR6, 0x18 ;  /* 0x0000000604067291 */ /* 0x004fc6000f8ec03f */
[----:B------:R-:W-:Y:S01]  /*00b0*/  ULDC UR4, c[0x0][0x10] ;  /* 0x0000040000047ab9 */ /* 0x000fe20000000800 */
[----:B-1----:R-:W-:-:S03]  /*00c0*/  LOP3.LUT R6, R0, 0xff, RZ, 0xc0, !PT ;  /* 0x000000ff00067812 */ /* 0x002fc600078ec0ff */
[----:B------:R-:W1:Y:S01]  /*00d0*/  S2UR UR5, SR_CTAID.Z ;  /* 0x00000000000579c3 */ /* 0x000e620000002700 */
[----:B---3--:R-:W-:Y:S01]  /*00e0*/  VIADD R4, R4, 0xffffffff ;  /* 0xffffffff04047836 */ /* 0x008fe20000000000 */
[C---:B------:R-:W-:Y:S02]  /*00f0*/  ISETP.GE.U32.AND P0, PT, R6.reuse, 0x20, PT ;  /* 0x000000200600780c */ /* 0x040fe40003f06070 */
[C---:B------:R-:W-:Y:S02]  /*0100*/  ISETP.NE.U32.AND P2, PT, R6.reuse, RZ, PT ;  /* 0x000000ff0600720c */ /* 0x040fe40003f45070 */
[----:B------:R-:W-:Y:S02]  /*0110*/  LEA R12, R6, UR6, 0x2 ;  /* 0x00000006060c7c11 */ /* 0x000fe4000f8e10ff */
[----:B------:R-:W2:Y:S01]  /*0120*/  S2UR UR55, SR_CTAID.X ;  /* 0x00000000003779c3 */ /* 0x000ea20000002500 */
[----:B----4-:R-:W-:-:S06]  /*0130*/  VIADD R9, R14, 0xffffffff ;  /* 0xffffffff0e097836 */ /* 0x010fcc0000000000 */
[----:B------:R3:W-:Y:S01]  /*0140*/  @!P0 STS [R12], RZ ;  /* 0x000000ff0c008388 */ /* 0x0007e20000000800 */
[----:B------:R-:W-:-:S03]  /*0150*/  NOP ;  /* 0x0000000000007918 */ /* 0x000fc60000000000 */
[----:B------:R3:W-:Y:S01]  /*0160*/  @!P2 STS [UR6+0x24], R4 ;  /* 0x00002404ff00a988 */ /* 0x0007e20008000806 */
[----:B-1----:R-:W-:-:S03]  /*0170*/  UIMAD UR4, UR5, UR4, UR54 ;  /* 0x00000004050472a4 */ /* 0x002fc6000f8e0236 */
[----:B------:R3:W-:Y:S01]  /*0180*/  @!P2 STS [UR6+0x20], R9 ;  /* 0x00002009ff00a988 */ /* 0x0007e20008000806 */
[----:B--2---:R-:W-:-:S04]  /*0190*/  UIMAD UR4, UR4, UR7, UR55 ;  /* 0x00000007040472a4 */ /* 0x004fc8000f8e0237 */
[----:B------:R-:W-:-:S04]  /*01a0*/  UIMAD UR4, UR4, 0x180, URZ ;  /* 0x00000180040478a4 */ /* 0x000fc8000f8e023f */
[----:B------:R-:W-:-:S04]  /*01b0*/  UIADD3 UR28, UP0, UR4, UR52, URZ ;  /* 0x00000034041c7290 */ /* 0x000fc8000ff1e03f */
[----:B------:R-:W-:Y:S01]  /*01c0*/  ULEA.HI.X.SX32 UR29, UR4, UR53, 0x1, UP0 ;  /* 0x00000035041d7291 */ /* 0x000fe200080f0e3f */
[----:B---3--:R-:W-:Y:S11]  /*01d0*/  @P2 BRA `(.L_x_1) ;  /* 0x0000000000182947 */ /* 0x008ff60003800000 */
[----:B------:R-:W1:Y:S01]  /*01e0*/  LDS R2, [UR6+0x8] ;  /* 0x00000806ff027984 */ /* 0x000e620008000800 */
[----:B------:R-:W2:Y:S01]  /*01f0*/  LDC.64 R10, c[0x0][0x210] ;  /* 0x00008400ff0a7b82 */ /* 0x000ea20000000a00 */
[----:B------:R-:W-:Y:S02]  /*0200*/  IMAD.MOV.U32 R3, RZ, RZ, 0x70 ;  /* 0x00000070ff037424 */ /* 0x000fe400078e00ff */
[----:B--2---:R2:W-:Y:S03]  /*0210*/  STS.64 [UR6], R10 ;  /* 0x0000000aff007988 */ /* 0x0045e60008000a06 */
[----:B-1----:R-:W-:-:S05]  /*0220*/  LOP3.LUT R2, R2, 0x10, R3, 0xd8, !PT ;  /* 0x0000001002027812 */ /* 0x002fca00078ed803 */
[----:B------:R2:W-:Y:S02]  /*0230*/  STS [UR6+0x8], R2 ;  /* 0x00000802ff007988 */ /* 0x0005e40008000806 */
.L_x_1:
[----:B------:R-:W-:Y:S05]  /*0240*/  BSYNC B0 ;  /* 0x0000000000007941 */ /* 0x000fea0003800000 */
.L_x_0:
[----:B------:R-:W-:Y:S04]  /*0250*/  BSSY B0, `(.L_x_2) ;  /* 0x000000a000007945 */ /* 0x000fe80003800000 */
[----:B------:R-:W-:Y:S05]  /*0260*/  @P2 BRA `(.L_x_3) ;  /* 0x0000000000202947 */ /* 0x000fea0003800000 */
[----:B--2---:R-:W1:Y:S01]  /*0270*/  LDS R2, [UR6+0x34] ;  /* 0x00003406ff027984 */ /* 0x004e620008000800 */
[----:B------:R-:W-:Y:S02]  /*0280*/  IMAD.MOV.U32 R3, RZ, RZ, 0x3f000000 ;  /* 0x3f000000ff037424 */ /* 0x000fe400078e00ff */
[----:B------:R-:W-:Y:S01]  /*0290*/  @!P2 IMAD.MOV.U32 R5, RZ, RZ, 0x7f ;  /* 0x0000007fff05a424 */ /* 0x000fe200078e00ff */
[----:B------:R-:W2:Y:S02]  /*02a0*/  @!P2 LDS R8, [UR6+0x38] ;  /* 0x00003806ff08a984 */ /* 0x000ea40008000800 */
[----:B-1----:R-:W-:Y:S02]  /*02b0*/  LOP3.LUT R2, R2, 0xff000000, R3, 0xb8, !PT ;  /* 0xff00000002027812 */ /* 0x002fe400078eb803 */
[----:B--2---:R-:W-:-:S03]  /*02c0*/  @!P2 LOP3.LUT R3, R8, 0xff, R5, 0xb8, !PT ;  /* 0x000000ff0803a812 */ /* 0x004fc600078eb805 */
[----:B------:R1:W-:Y:S04]  /*02d0*/  STS [UR6+0x34], R2 ;  /* 0x00003402ff007988 */ /* 0x0003e80008000806 */
[----:B------:R1:W-:Y:S02]  /*02e0*/  @!P2 STS [UR6+0x38], R3 ;  /* 0x00003803ff00a988 */ /* 0x0003e40008000806 */
.L_x_3:
[----:B------:R-:W-:Y:S05]  /*02f0*/  BSYNC B0 ;  /* 0x0000000000007941 */ /* 0x000fea0003800000 */
.L_x_2:
[----:B------:R-:W-:Y:S04]  /*0300*/  BSSY B0, `(.L_x_4) ;  /* 0x000000e000007945 */ /* 0x000fe80003800000 */
[----:B------:R-:W-:Y:S05]  /*0310*/  @P2 BRA `(.L_x_5) ;  /* 0x0000000000302947 */ /* 0x000fea0003800000 */
[----:B-1----:R-:W1:Y:S01]  /*0320*/  LDS R3, [UR6+0x34] ;  /* 0x00003406ff037984 */ /* 0x002e620008000800 */
[----:B--2---:R-:W2:Y:S03]  /*0330*/  LDC.64 R10, c[0x0][0x238] ;  /* 0x00008e00ff0a7b82 */ /* 0x004ea60000000a00 */
[----:B------:R-:W3:Y:S01]  /*0340*/  LDS R2, [UR6+0x1c] ;  /* 0x00001c06ff027984 */ /* 0x000ee20008000800 */
[C---:B--2---:R-:W-:Y:S01]  /*0350*/  SHF.L.U64.HI R8, R10.reuse, 0x1, R11 ;  /* 0x000000010a087819 */ /* 0x044fe2000001020b */
[----:B------:R-:W-:-:S03]  /*0360*/  IMAD.SHL.U32 R5, R10, 0x2, RZ ;  /* 0x000000020a057824 */ /* 0x000fc600078e00ff */
[--C-:B------:R-:W-:Y:S02]  /*0370*/  SHF.R.U32.HI R7, RZ, 0x4, R8.reuse ;  /* 0x00000004ff077819 */ /* 0x100fe40000011608 */
[----:B------:R-:W-:-:S05]  /*0380*/  SHF.R.U64 R5, R5, 0x4, R8 ;  /* 0x0000000405057819 */ /* 0x000fca0000001208 */
[----:B------:R4:W-:Y:S01]  /*0390*/  STS [UR6+0xc], R5 ;  /* 0x00000c05ff007988 */ /* 0x0009e20008000806 */
[----:B-1----:R-:W-:Y:S02]  /*03a0*/  LOP3.LUT R3, R3, 0x7, RZ, 0xb8, !PT ;  /* 0x0000000703037812 */ /* 0x002fe400078eb8ff */
[----:B---3--:R-:W-:-:S03]  /*03b0*/  LOP3.LUT R2, R2, 0xf, R7, 0xb8, !PT ;  /* 0x0000000f02027812 */ /* 0x008fc600078eb807 */
[----:B------:R4:W-:Y:S04]  /*03c0*/  STS [UR6+0x34], R3 ;  /* 0x00003403ff007988 */ /* 0x0009e80008000806 */
[----:B------:R4:W-:Y:S02]  /*03d0*/  STS [UR6+0x1c], R2 ;  /* 0x00001c02ff007988 */ /* 0x0009e40008000806 */
.L_x_5:
[----:B------:R-:W-:Y:S05]  /*03e0*/  BSYNC B0 ;  /* 0x0000000000007941 */ /* 0x000fea0003800000 */
.L_x_4:
[----:B------:R-:W-:Y:S04]  /*03f0*/  BSSY B1, `(.L_x_6) ;  /* 0x000001b000017945 */ /* 0x000fe80003800000 */
[----:B------:R-:W-:Y:S01]  /*0400*/  BSSY B0, `(.L_x_7) ;  /* 0x0000016000007945 */ /* 0x000fe20003800000 */
[----:B------:R-:W-:-:S03]  /*0410*/  IMAD.MOV.U32 R13, RZ, RZ, RZ ;  /* 0x000000ffff0d7224 */ /* 0x000fc600078e00ff */
[----:B------:R-:W-:Y:S05]  /*0420*/  @P2 BRA `(.L_x_8) ;  /* 0x0000000000202947 */ /* 0x000fea0003800000 */
[----:B-12-4-:R-:W1:Y:S02]  /*0430*/  LDS R2, [UR6+0x34] ;  /* 0x00003406ff027984 */ /* 0x016e640008000800 */
[----:B-1----:R-:W-:-:S05]  /*0440*/  LOP3.LUT R2, R2, 0x38, RZ, 0xb8, !PT ;  /* 0x0000003802027812 */ /* 0x002fca00078eb8ff */
[----:B------:R1:W-:Y:S01]  /*0450*/  STS [UR6+0x34], R2 ;  /* 0x00003402ff007988 */ /* 0x0003e20008000806 */
[----:B------:R-:W-:Y:S05]  /*0460*/  @P2 BRA `(.L_x_9) ;  /* 0x0000000000202947 */ /* 0x000fea0003800000 */
[----:B-1----:R-:W1:Y:S01]  /*0470*/  LDS R2, [UR6+0x8] ;  /* 0x00000806ff027984 */ /* 0x002e620008000800 */
[----:B------:R-:W-:-:S05]  /*0480*/  IMAD.MOV.U32 R3, RZ, RZ, 0x780 ;  /* 0x00000780ff037424 */ /* 0x000fca00078e00ff */
[----:B-1----:R-:W-:-:S05]  /*0490*/  LOP3.LUT R2, R2, 0x300, R3, 0xd8, !PT ;  /* 0x0000030002027812 */ /* 0x002fca00078ed803 */
[----:B------:R3:W-:Y:S02]  /*04a0*/  STS [UR6+0x8], R2 ;  /* 0x00000802ff007988 */ /* 0x0007e40008000806 */
.L_x_8:
[----:B------:R-:W-:Y:S05]  /*04b0*/  @P2 BRA `(.L_x_10) ;  /* 0x0000000000282947 */ /* 0x000fea0003800000 */
[----:B-1234-:R-:W1:Y:S02]  /*04c0*/  LDS R2, [UR6+0x8] ;  /* 0x00000806ff027984 */ /* 0x01ee640008000800 */
[----:B-1----:R-:W-:-:S05]  /*04d0*/  LOP3.LUT R2, R2, 0x1800, RZ, 0xb8, !PT ;  /* 0x0000180002027812 */ /* 0x002fca00078eb8ff */
[----:B------:R2:W-:Y:S02]  /*04e0*/  STS [UR6+0x8], R2 ;  /* 0x00000802ff007988 */ /* 0x0005e40008000806 */
.L_x_9:
[----:B------:R-:W-:Y:S05]  /*04f0*/  @P2 BREAK B0 ;  /* 0x0000000000002942 */ /* 0x000fea0003800000 */
[----:B------:R-:W-:Y:S05]  /*0500*/  @P2 BRA `(.L_x_11) ;  /* 0x0000000000242947 */ /* 0x000fea0003800000 */
[----:B------:R-:W3:Y:S01]  /*0510*/  LDS R3, [UR6+0x8] ;  /* 0x00000806ff037984 */ /* 0x000ee20008000800 */
[----:B-12---:R-:W-:-:S05]  /*0520*/  IMAD.MOV.U32 R2, RZ, RZ, 0x6000 ;  /* 0x00006000ff027424 */ /* 0x006fca00078e00ff */
[----:B---3--:R-:W-:-:S04]  /*0530*/  LOP3.LUT R2, R3, 0x6000, R2, 0xd8, !PT ;  /* 0x0000600003027812 */ /* 0x008fc800078ed802 */
[----:B------:R-:W-:-:S05]  /*0540*/  LOP3.LUT R2, R2, 0x400000, RZ, 0xb8, !PT ;  /* 0x0040000002027812 */ /* 0x000fca00078eb8ff */
[----:B------:R5:W-:Y:S02]  /*0550*/  STS [UR6+0x8], R2 ;  /* 0x00000802ff007988 */ /* 0x000be40008000806 */
.L_x_10:
[----:B------:R-:W-:Y:S05]  /*0560*/  BSYNC B0 ;  /* 0x0000000000007941 */ /* 0x000fea0003800000 */
.L_x_7:
[----:B-12345:R-:W1:Y:S02]  /*0570*/  @!P2 LDS R2, [UR6+0x8] ;  /* 0x00000806ff02a984 */ /* 0x03ee640008000800 */
[----:B-1----:R-:W-:-:S05]  /*0580*/  @!P2 LOP3.LUT R2, R2, 0x8000, RZ, 0xb8, !PT ;  /* 0x000080000202a812 */ /* 0x002fca00078eb8ff */
[----:B------:R3:W-:Y:S02]  /*0590*/  @!P2 STS [UR6+0x8], R2 ;  /* 0x00000802ff00a988 */ /* 0x0007e40008000806 */
.L_x_11:
[----:B------:R-:W-:Y:S05]  /*05a0*/  BSYNC B1 ;  /* 0x0000000000017941 */ /* 0x000fea0003800000 */
.L_x_6:
[----:B------:R-:W-:Y:S05]  /*05b0*/  WARPSYNC.ALL ;  /* 0x0000000000007948 */ /* 0x000fea0003800000 */
[----:B------:R-:W-:Y:S05]  /*05c0*/  @P0 BRA `(.L_x_12) ;  /* 0x0000000000280947 */ /* 0x000fea0003800000 */
[----:B-123--:R-:W1:Y:S01]  /*05d0*/  S2R R2, SR_LANEID ;  /* 0x0000000000027919 */ /* 0x00ee620000000000 */
[----:B------:R-:W-:Y:S05]  /*05e0*/  WARPSYNC.ALL ;  /* 0x0000000000007948 */ /* 0x000fea0003800000 */
[----:B-1----:R-:W-:-:S05]  /*05f0*/  IMAD.SHL.U32 R5, R2, 0x4, RZ ;  /* 0x0000000402057824 */ /* 0x002fca00078e00ff */
[----:B------:R-:W1:Y:S01]  /*0600*/  LDS R7, [R5+UR6] ;  /* 0x0000000605077984 */ /* 0x000e620008000800 */
[----:B------:R-:W-:-:S05]  /*0610*/  IADD3 R2, P1, R5, UR28, RZ ;  /* 0x0000001c05027c10 */ /* 0x000fca000ff3e0ff */
[----:B------:R-:W-:-:S05]  /*0620*/  IMAD.X R3, RZ, RZ, UR29, P1 ;  /* 0x0000001dff037e24 */ /* 0x000fca00088e06ff */
[----:B-1----:R4:W5:Y:S01]  /*0630*/  ATOMG.E.EXCH.STRONG.GPU PT, RZ, [R2], R7 ;  /* 0x0000000702ff73a8 */ /* 0x00296200041ee100 */
[----:B------:R-:W-:-:S04]  /*0640*/  DEPBAR {5,4,3,2,1,0} ;  /* 0x0000003f0000791a */ /* 0x000fc80000000000 */
[----:B------:R4:W-:Y:S01]  /*0650*/  UTMACCTL.IV [UR28] ;  /* 0x000000001c0079b9 */ /* 0x0009e20008000000 */
[----:B------:R-:W-:Y:S01]  /*0660*/  NOP ;  /* 0x0000000000007918 */ /* 0x000fe20000000000 */
.L_x_12:
[----:B------:R-:W-:Y:S05]  /*0670*/  @P0 BRA `(.L_x_13) ;  /* 0x00000000000c0947 */ /* 0x000fea0003800000 */
[----:B------:R0:W-:Y:S01]  /*0680*/  UTMACMDFLUSH ;  /* 0x00000000000079b7 */ /* 0x0001e20000000000 */
[----:B------:R-:W-:Y:S05]  /*0690*/  @P0 BRA `(.L_x_13) ;  /* 0x0000000000040947 */ /* 0x000fea0003800000 */
[----:B------:R-:W-:-:S04]  /*06a0*/  DEPBAR.LE SB0, 0x0 ;  /* 0x000080000000791a */ /* 0x000fc80000000000 */
.L_x_13:
[----:B------:R-:W-:Y:S05]  /*06b0*/  WARPSYNC.ALL ;  /* 0x0000000000007948 */ /* 0x000fea0003800000 */
[----:B-----5:R-:W-:Y:S06]  /*06c0*/  BAR.SYNC.DEFER_BLOCKING 0x0 ;  /* 0x0000000000007b1d */ /* 0x020fec0000010000 */
[----:B------:R-:W-:Y:S02]  /*06d0*/  BSSY B1, `(.L_x_14) ;  /* 0x000000b000017945 */ /* 0x000fe40003800000 */
[----:B------:R-:W-:Y:S06]  /*06e0*/  BAR.SYNC.DEFER_BLOCKING 0x0 ;  /* 0x0000000000007b1d */ /* 0x000fec0000010000 */
[----:B------:R5:W-:Y:S01]  /*06f0*/  @!P0 STS [R12], RZ ;  /* 0x000000ff0c008388 */ /* 0x000be20000000800 */
[----:B------:R-:W-:Y:S01]  /*0700*/  NOP ;  /* 0x0000000000007918 */ /* 0x000fe20000000000 */
[----:B------:R-:W-:Y:S05]  /*0710*/  @P2 BRA `(.L_x_15) ;  /* 0x0000000000182947 */ /* 0x000fea0003800000 */
[----:B-1234-:R-:W1:Y:S01]  /*0720*/  LDS R2, [UR6+0x8] ;  /* 0x00000806ff027984 */ /* 0x01ee620008000800 */
[----:B------:R-:W2:Y:S01]  /*0730*/  LDC.64 R10, c[0x0][0x218] ;  /* 0x00008600ff0a7b82 */ /* 0x000ea20000000a00 */
[----:B------:R-:W-:Y:S02]  /*0740*/  IMAD.MOV.U32 R3, RZ, RZ, 0x70 ;  /* 0x00000070ff037424 */ /* 0x000fe400078e00ff */
[----:B--2---:R2:W-:Y:S03]  /*0750*/  STS.64 [UR6], R10 ;  /* 0x0000000aff007988 */ /* 0x0045e60008000a06 */
[----:B-1----:R-:W-:-:S05]  /*0760*/  LOP3.LUT R2, R2, 0x10, R3, 0xd8, !PT ;  /* 0x0000001002027812 */ /* 0x002fca00078ed803 */
[----:B------:R2:W-:Y:S02]  /*0770*/  STS [UR6+0x8], R2 ;  /* 0x00000802ff007988 */ /* 0x0005e40008000806 */
.L_x_15:
[----:B----4-:R-:W-:Y:S05]  /*0780*/  BSYNC B1 ;  /* 0x0000000000017941 */ /* 0x010fea0003800000 */
.L_x_14:
[----:B------:R-:W-:Y:S04]  /*0790*/  BSSY B2, `(.L_x_16) ;  /* 0x000000f000027945 */ /* 0x000fe80003800000 */
[----:B------:R-:W-:Y:S04]  /*07a0*/  BSSY B1, `(.L_x_17) ;  /* 0x000000c000017945 */ /* 0x000fe80003800000 */
[----:B------:R-:W-:Y:S05]  /*07b0*/  @P2 BRA `(.L_x_18) ;  /* 0x0000000000282947 */ /* 0x000fea0003800000 */
[----:B-123--:R-:W1:Y:S01]  /*07c0*/  LDS R2, [UR6+0x34] ;  /* 0x00003406ff027984 */ /* 0x00ee620008000800 */
[----:B------:R-:W-:Y:S01]  /*07d0*/  IMAD.MOV.U32 R3, RZ, RZ, 0x3f000000 ;  /* 0x3f000000ff037424 */ /* 0x000fe200078e00ff */
[----:B------:R-:W-:Y:S05]  /*07e0*/  @P2 BREAK B1 ;  /* 0x0000000000012942 */ /* 0x000fea0003800000 */
[----:B-1----:R-:W-:-:S05]  /*07f0*/  LOP3.LUT R2, R2, 0xff000000, R3, 0xb8, !PT ;  /* 0xff00000002027812 */ /* 0x002fca00078eb803 */
[----:B------:R1:W-:Y:S01]  /*0800*/  STS [UR6+0x34], R2 ;  /* 0x00003402ff007988 */ /* 0x0003e20008000806 */
[----:B------:R-:W-:Y:S05]  /*0810*/  @P2 BRA `(.L_x_19) ;  /* 0x0000000000182947 */ /* 0x000fea0003800000 */
[----:B------:R-:W2:Y:S01]  /*0820*/  LDS R3, [UR6+0x38] ;  /* 0x00003806ff037984 */ /* 0x000ea20008000800 */
[----:B-1----:R-:W-:-:S05]  /*0830*/  IMAD.MOV.U32 R2, RZ, RZ, 0xff ;  /* 0x000000ffff027424 */ /* 0x002fca00078e00ff */
[----:B--2---:R-:W-:-:S05]  /*0840*/  LOP3.LUT R2, R3, 0xff, R2, 0xb8, !PT ;  /* 0x000000ff03027812 */ /* 0x004fca00078eb802 */
[----:B------:R4:W-:Y:S02]  /*0850*/  STS [UR6+0x38], R2 ;  /* 0x00003802ff007988 */ /* 0x0009e40008000806 */
.L_x_18:
[----:B------:R-:W-:Y:S05]  /*0860*/  BSYNC B1 ;  /* 0x0000000000017941 */ /* 0x000fea0003800000 */
.L_x_17:
[----:B------:R1:W-:Y:S02]  /*0870*/  @!P2 STS [UR6+0x20], R9 ;  /* 0x00002009ff00a988 */ /* 0x0003e40008000806 */
.L_x_19:
[----:B------:R-:W-:Y:S05]  /*0880*/  BSYNC B2 ;  /* 0x0000000000027941 */ /* 0x000fea0003800000 */
.L_x_16:
[----:B------:R-:W-:Y:S05]  /*0890*/  WARPSYNC.ALL ;  /* 0x0000000000007948 */ /* 0x000fea0003800000 */
[----:B------:R-:W2:Y:S01]  /*08a0*/  LDC R5, c[0x0][0x22c] ;  /* 0x00008b00ff057b82 */ /* 0x000ea20000000800 */
[----:B------:R-:W-:Y:S01]  /*08b0*/  BSSY B2, `(.L_x_20) ;  /* 0x0000010000027945 */ /* 0x000fe20003800000 */
[----:B--2---:R-:W-:-:S05]  /*08c0*/  VIADD R5, R5, 0xffffffff ;  /* 0xffffffff05057836 */ /* 0x004fca0000000000 */
[----:B------:R2:W-:Y:S01]  /*08d0*/  @!P2 STS [UR6+0x24], R5 ;  /* 0x00002405ff00a988 */ /* 0x0005e20008000806 */
[----:B------:R-:W-:Y:S05]  /*08e0*/  @P2 BRA `(.L_x_21) ;  /* 0x0000000000302947 */ /* 0x000fea0003800000 */
[----:B------:R-:W2:Y:S01]  /*08f0*/  LDS R3, [UR6+0x34] ;  /* 0x00003406ff037984 */ /* 0x000ea20008000800 */
[----:B------:R-:W2:Y:S03]  /*0900*/  LDC.64 R10, c[0x0][0x240] ;  /* 0x00009000ff0a7b82 */ /* 0x000ea60000000a00 */
[----:B-1-34-:R-:W1:Y:S01]  /*0910*/  LDS R2, [UR6+0x1c] ;  /* 0x00001c06ff027984 */ /* 0x01ae620008000800 */
[C---:B--2---:R-:W-:Y:S01]  /*0920*/  SHF.L.U64.HI R8, R10.reuse, 0x1, R11 ;  /* 0x000000010a087819 */ /* 0x044fe2000001020b */
[----:B------:R-:W-:-:S03]  /*0930*/  IMAD.SHL.U32 R7, R10, 0x2, RZ ;  /* 0x000000020a077824 */ /* 0x000fc600078e00ff */
[--C-:B------:R-:W-:Y:S02]  /*0940*/  SHF.R.U32.HI R9, RZ, 0x4, R8.reuse ;  /* 0x00000004ff097819 */ /* 0x100fe40000011608 */
[----:B------:R-:W-:-:S05]  /*0950*/  SHF.R.U64 R7, R7, 0x4, R8 ;  /* 0x0000000407077819 */ /* 0x000fca0000001208 */
[----:B------:R2:W-:Y:S01]  /*0960*/  STS [UR6+0xc], R7 ;  /* 0x00000c07ff007988 */ /* 0x0005e20008000806 */
[----:B------:R-:W-:Y:S02]  /*0970*/  LOP3.LUT R3, R3, 0x7, RZ, 0xb8, !PT ;  /* 0x0000000703037812 */ /* 0x000fe400078eb8ff */
[----:B-1----:R-:W-:-:S03]  /*0980*/  LOP3.LUT R2, R2, 0xf, R9, 0xb8, !PT ;  /* 0x0000000f02027812 */ /* 0x002fc600078eb809 */
[----:B------:R2:W-:Y:S04]  /*0990*/  STS [UR6+0x34], R3 ;  /* 0x00003403ff007988 */ /* 0x0005e80008000806 */
[----:B------:R2:W-:Y:S02]  /*09a0*/  STS [UR6+0x1c], R2 ;  /* 0x00001c02ff007988 */ /* 0x0005e40008000806 */
.L_x_21:
[----:B------:R-:W-:Y:S05]  /*09b0*/  BSYNC B2 ;  /* 0x0000000000027941 */ /* 0x000fea0003800000 */
.L_x_20:
[----:B------:R-:W-:Y:S04]  /*09c0*/  BSSY B3, `(.L_x_22) ;  /* 0x000001a000037945 */ /* 0x000fe80003800000 */
[----:B------:R-:W-:Y:S04]  /*09d0*/  BSSY B2, `(.L_x_23) ;  /* 0x0000015000027945 */ /* 0x000fe80003800000 */
[----:B------:R-:W-:Y:S05]  /*09e0*/  @P2 BRA `(.L_x_24) ;  /* 0x0000000000202947 */ /* 0x000fea0003800000 */
[----:B-1234-:R-:W1:Y:S02]  /*09f0*/  LDS R2, [UR6+0x34] ;  /* 0x00003406ff027984 */ /* 0x01ee640008000800 */
[----:B-1----:R-:W-:-:S05]  /*0a00*/  LOP3.LUT R2, R2, 0x38, RZ, 0xb8, !PT ;  /* 0x0000003802027812 */ /* 0x002fca00078eb8ff */
[----:B------:R1:W-:Y:S01]  /*0a10*/  STS [UR6+0x34], R2 ;  /* 0x00003402ff007988 */ /* 0x0003e20008000806 */
[----:B------:R-:W-:Y:S05]  /*0a20*/  @P2 BRA `(.L_x_25) ;  /* 0x0000000000202947 */ /* 0x000fea0003800000 */
[----:B-1----:R-:W1:Y:S01]  /*0a30*/  LDS R2, [UR6+0x8] ;  /* 0x00000806ff027984 */ /* 0x002e620008000800 */
[----:B------:R-:W-:-:S05]  /*0a40*/  IMAD.MOV.U32 R3, RZ, RZ, 0x780 ;  /* 0x00000780ff037424 */ /* 0x000fca00078e00ff */
[----:B-1----:R-:W-:-:S05]  /*0a50*/  LOP3.LUT R2, R2, 0x300, R3, 0xd8, !PT ;  /* 0x0000030002027812 */ /* 0x002fca00078ed803 */
[----:B------:R1:W-:Y:S02]  /*0a60*/  STS [UR6+0x8], R2 ;  /* 0x00000802ff007988 */ /* 0x0003e40008000806 */
.L_x_24:
[----:B------:R-:W-:Y:S05]  /*0a70*/  @P2 BRA `(.L_x_26) ;  /* 0x0000000000282947 */ /* 0x000fea0003800000 */
[----:B-1234-:R-:W1:Y:S02]  /*0a80*/  LDS R2, [UR6+0x8] ;  /* 0x00000806ff027984 */ /* 0x01ee640008000800 */
[----:B-1----:R-:W-:-:S05]  /*0a90*/  LOP3.LUT R2, R2, 0x1800, RZ, 0xb8, !PT ;  /* 0x0000180002027812 */ /* 0x002fca00078eb8ff */
[----:B------:R2:W-:Y:S02]  /*0aa0*/  STS [UR6+0x8], R2 ;  /* 0x00000802ff007988 */ /* 0x0005e40008000806 */
.L_x_25:
[----:B------:R-:W-:Y:S05]  /*0ab0*/  @P2 BREAK B2 ;  /* 0x0000000000022942 */ /* 0x000fea0003800000 */
[----:B------:R-:W-:Y:S05]  /*0ac0*/  @P2 BRA `(.L_x_27) ;  /* 0x0000000000242947 */ /* 0x000fea0003800000 */
[----:B-12---:R-:W1:Y:S01]  /*0ad0*/  LDS R2, [UR6+0x8] ;  /* 0x00000806ff027984 */ /* 0x006e620008000800 */
[----:B------:R-:W-:-:S05]  /*0ae0*/  IMAD.MOV.U32 R3, RZ, RZ, 0x6000 ;  /* 0x00006000ff037424 */ /* 0x000fca00078e00ff */
[----:B-1----:R-:W-:-:S04]  /*0af0*/  LOP3.LUT R2, R2, 0x6000, R3, 0xd8, !PT ;  /* 0x0000600002027812 */ /* 0x002fc800078ed803 */
[----:B------:R-:W-:-:S05]  /*0b00*/  LOP3.LUT R2, R2, 0x400000, RZ, 0xb8, !PT ;  /* 0x0040000002027812 */ /* 0x000fca00078eb8ff */
[----:B------:R1:W-:Y:S02]  /*0b10*/  STS [UR6+0x8], R2 ;  /* 0x00000802ff007988 */ /* 0x0003e40008000806 */
.L_x_26:
[----:B------:R-:W-:Y:S05]  /*0b20*/  BSYNC B2 ;  /* 0x0000000000027941 */ /* 0x000fea0003800000 */
.L_x_23:
[----:B-1234-:R-:W1:Y:S02]  /*0b30*/  @!P2 LDS R2, [UR6+0x8] ;  /* 0x00000806ff02a984 */ /* 0x01ee640008000800 */
[----:B-1----:R-:W-:-:S05]  /*0b40*/  @!P2 LOP3.LUT R2, R2, 0x8000, RZ, 0xb8, !PT ;  /* 0x000080000202a812 */ /* 0x002fca00078eb8ff */
[----:B------:R3:W-:Y:S02]  /*0b50*/  @!P2 STS [UR6+0x8], R2 ;  /* 0x00000802ff00a988 */ /* 0x0007e40008000806 */
.L_x_27:
[----:B------:R-:W-:Y:S05]  /*0b60*/  BSYNC B3 ;  /* 0x0000000000037941 */ /* 0x000fea0003800000 */
.L_x_22:
[----:B------:R-:W-:Y:S05]  /*0b70*/  WARPSYNC.ALL ;  /* 0x0000000000007948 */ /* 0x000fea0003800000 */
[----:B------:R-:W-:-:S04]  /*0b80*/  UIADD3 UR31, UR4, 0x80, URZ ;  /* 0x00000080041f7890 */ /* 0x000fc8000fffe03f */
[----:B------:R-:W-:-:S04]  /*0b90*/  UIADD3 UR30, UP0, UR31, UR52, URZ ;  /* 0x000000341f1e7290 */ /* 0x000fc8000ff1e03f */
[----:B------:R-:W-:Y:S01]  /*0ba0*/  ULEA.HI.X.SX32 UR31, UR31, UR53, 0x1, UP0 ;  /* 0x000000351f1f7291 */ /* 0x000fe200080f0e3f */
[----:B------:R-:W-:Y:S11]  /*0bb0*/  @P0 BRA `(.L_x_28) ;  /* 0x0000000000280947 */ /* 0x000ff60003800000 */
[----:B-123--:R-:W1:Y:S01]  /*0bc0*/  S2R R2, SR_LANEID ;  /* 0x0000000000027919 */ /* 0x00ee620000000000 */
[----:B------:R-:W-:Y:S05]  /*0bd0*/  WARPSYNC.ALL ;  /* 0x0000000000007948 */ /* 0x000fea0003800000 */
[----:B-1----:R-:W-:-:S05]  /*0be0*/  IMAD.SHL.U32 R8, R2, 0x4, RZ ;  /* 0x0000000402087824 */ /* 0x002fca00078e00ff */
[----:B------:R-:W1:Y:S01]  /*0bf0*/  LDS R7, [R8+UR6] ;  /* 0x0000000608077984 */ /* 0x000e620008000800 */
[----:B------:R-:W-:-:S05]  /*0c00*/  IADD3 R2, P1, R8, UR30, RZ ;  /* 0x0000001e08027c10 */ /* 0x000fca000ff3e0ff */
[----:B------:R-:W-:-:S05]  /*0c10*/  IMAD.X R3, RZ, RZ, UR31, P1 ;  /* 0x0000001fff037e24 */ /* 0x000fca00088e06ff */
[----:B-1----:R4:W2:Y:S01]  /*0c20*/  ATOMG.E.EXCH.STRONG.GPU PT, RZ, [R2], R7 ;  /* 0x0000000702ff73a8 */ /* 0x0028a200041ee100 */
[----:B------:R-:W-:-:S04]  /*0c30*/  DEPBAR {5,4,3,2,1,0} ;  /* 0x0000003f0000791a */ /* 0x000fc80000000000 */
[----:B------:R4:W-:Y:S01]  /*0c40*/  UTMACCTL.IV [UR30] ;  /* 0x000000001e0079b9 */ /* 0x0009e20008000000 */
[----:B------:R-:W-:Y:S01]  /*0c50*/  NOP ;  /* 0x0000000000007918 */ /* 0x000fe20000000000 */
.L_x_28:
[----:B------:R-:W-:Y:S05]  /*0c60*/  @P0 BRA `(.L_x_29) ;  /* 0x00000000000c0947 */ /* 0x000fea0003800000 */
[----:B------:R0:W-:Y:S01]  /*0c70*/  UTMACMDFLUSH ;  /* 0x00000000000079b7 */ /* 0x0001e20000000000 */
[----:B------:R-:W-:Y:S05]  /*0c80*/  @P0 BRA `(.L_x_29) ;  /* 0x0000000000040947 */ /* 0x000fea0003800000 */
[----:B------:R-:W-:-:S04]  /*0c90*/  DEPBAR.LE SB0, 0x0 ;  /* 0x000080000000791a */ /* 0x000fc80000000000 */
.L_x_29:
[----:B------:R-:W-:Y:S05]  /*0ca0*/  WARPSYNC.ALL ;  /* 0x0000000000007948 */ /* 0x000fea0003800000 */
[----:B--2---:R-:W-:Y:S06]  /*0cb0*/  BAR.SYNC.DEFER_BLOCKING 0x0 ;  /* 0x0000000000007b1d */ /* 0x004fec0000010000 */
[----:B------:R-:W-:Y:S02]  /*0cc0*/  BSSY B3, `(.L_x_30) ;  /* 0x000000b000037945 */ /* 0x000fe40003800000 */
[----:B------:R-:W-:Y:S06]  /*0cd0*/  BAR.SYNC.DEFER_BLOCKING 0x0 ;  /* 0x0000000000007b1d */ /* 0x000fec0000010000 */
[----:B------:R2:W-:Y:S01]  /*0ce0*/  @!P0 STS [R12], RZ ;  /* 0x000000ff0c008388 */ /* 0x0005e20000000800 */
[----:B------:R-:W-:Y:S01]  /*0cf0*/  NOP ;  /* 0x0000000000007918 */ /* 0x000fe20000000000 */
[----:B------:R-:W-:Y:S05]  /*0d00*/  @P2 BRA `(.L_x_31) ;  /* 0x0000000000182947 */ /* 0x000fea0003800000 */
[----:B-1-34-:R-:W1:Y:S01]  /*0d10*/  LDS R2, [UR6+0x8] ;  /* 0x00000806ff027984 */ /* 0x01ae620008000800 */
[----:B------:R-:W3:Y:S01]  /*0d20*/  LDC.64 R8, c[0x0][0x220] ;  /* 0x00008800ff087b82 */ /* 0x000ee20000000a00 */
[----:B------:R-:W-:Y:S02]  /*0d30*/  IMAD.MOV.U32 R3, RZ, RZ, 0x70 ;  /* 0x00000070ff037424 */ /* 0x000fe400078e00ff */
[----:B---3--:R3:W-:Y:S03]  /*0d40*/  STS.64 [UR6], R8 ;  /* 0x00000008ff007988 */ /* 0x0087e60008000a06 */
[----:B-1----:R-:W-:-:S05]  /*0d50*/  LOP3.LUT R2, R2, 0x10, R3, 0xd8, !PT ;  /* 0x0000001002027812 */ /* 0x002fca00078ed803 */
[----:B------:R3:W-:Y:S02]  /*0d60*/  STS [UR6+0x8], R2 ;  /* 0x00000802ff007988 */ /* 0x0007e40008000806 */
.L_x_31:
[----:B----4-:R-:W-:Y:S05]  /*0d70*/  BSYNC B3 ;  /* 0x0000000000037941 */ /* 0x010fea0003800000 */
.L_x_30:
[----:B------:R-:W-:Y:S04]  /*0d80*/  BSSY B4, `(.L_x_32) ;  /* 0x0000011000047945 */ /* 0x000fe80003800000 */
[----:B------:R-:W-:Y:S04]  /*0d90*/  BSSY B3, `(.L_x_33) ;  /* 0x000000e000037945 */ /* 0x000fe80003800000 */
[----:B------:R-:W-:Y:S05]  /*0da0*/  @P2 BRA `(.L_x_34) ;  /* 0x0000000000242947 */ /* 0x000fea0003800000 */
[----:B-1-3--:R-:W1:Y:S01]  /*0db0*/  LDS R2, [UR6+0x34] ;  /* 0x00003406ff027984 */ /* 0x00ae620008000800 */
[----:B------:R-:W-:-:S05]  /*0dc0*/  IMAD.MOV.U32 R3, RZ, RZ, 0x3f000000 ;  /* 0x3f000000ff037424 */ /* 0x000fca00078e00ff */
[----:B-1----:R-:W-:-:S05]  /*0dd0*/  LOP3.LUT R2, R2, 0xff000000, R3, 0xb8, !PT ;  /* 0xff00000002027812 */ /* 0x002fca00078eb803 */
[----:B------:R1:W-:Y:S01]  /*0de0*/  STS [UR6+0x34], R2 ;  /* 0x00003402ff007988 */ /* 0x0003e20008000806 */
[----:B------:R-:W-:Y:S05]  /*0df0*/  @P2 BRA `(.L_x_35) ;  /* 0x00000000001c2947 */ /* 0x000fea0003800000 */
[----:B-1----:R-:W1:Y:S01]  /*0e00*/  LDS R2, [UR6+0x38] ;  /* 0x00003806ff027984 */ /* 0x002e620008000800 */
[----:B------:R-:W-:-:S05]  /*0e10*/  IMAD.MOV.U32 R3, RZ, RZ, 0x7f ;  /* 0x0000007fff037424 */ /* 0x000fca00078e00ff */
[----:B-1----:R-:W-:-:S05]  /*0e20*/  LOP3.LUT R2, R2, 0xff, R3, 0xb8, !PT ;  /* 0x000000ff02027812 */ /* 0x002fca00078eb803 */
[----:B------:R4:W-:Y:S02]  /*0e30*/  STS [UR6+0x38], R2 ;  /* 0x00003802ff007988 */ /* 0x0009e40008000806 */
.L_x_34:
[----:B------:R-:W-:Y:S05]  /*0e40*/  @P2 BREAK B3 ;  /* 0x0000000000032942 */ /* 0x000fea0003800000 */
[----:B------:R-:W-:Y:S05]  /*0e50*/  @P2 BRA `(.L_x_36) ;  /* 0x00000000000c2947 */ /* 0x000fea0003800000 */
[----:B------:R1:W-:Y:S02]  /*0e60*/  STS [UR6+0x20], R5 ;  /* 0x00002005ff007988 */ /* 0x0003e40008000806 */
.L_x_35:
[----:B------:R-:W-:Y:S05]  /*0e70*/  BSYNC B3 ;  /* 0x0000000000037941 */ /* 0x000fea0003800000 */
.L_x_33:
[----:B------:R1:W-:Y:S02]  /*0e80*/  @!P2 STS [UR6+0x24], R4 ;  /* 0x00002404ff00a988 */ /* 0x0003e40008000806 */
.L_x_36:
[----:B------:R-:W-:Y:S05]  /*0e90*/  BSYNC B4 ;  /* 0x0000000000047941 */ /* 0x000fea0003800000 */
.L_x_32:
[----:B------:R-:W-:Y:S05]  /*0ea0*/  WARPSYNC.ALL ;  /* 0x0000000000007948 */ /* 0x000fea0003800000 */
[----:B------:R-:W-:Y:S04]  /*0eb0*/  BSSY B4, `(.L_x_37) ;  /* 0x000000e000047945 */ /* 0x000fe80003800000 */
[----:B------:R-:W-:Y:S05]  /*0ec0*/  @P2 BRA `(.L_x_38) ;  /* 0x0000000000302947 */ /* 0x000fea0003800000 */
[----:B------:R-:W5:Y:S01]  /*0ed0*/  LDS R3, [UR6+0x34] ;  /* 0x00003406ff037984 */ /* 0x000f620008000800 */
[----:B-1----:R-:W1:Y:S03]  /*0ee0*/  LDC.64 R4, c[0x0][0x248] ;  /* 0x00009200ff047b82 */ /* 0x002e660000000a00 */
[----:B---34-:R-:W3:Y:S01]  /*0ef0*/  LDS R2, [UR6+0x1c] ;  /* 0x00001c06ff027984 */ /* 0x018ee20008000800 */
[C---:B-1----:R-:W-:Y:S01]  /*0f00*/  SHF.L.U64.HI R5, R4.reuse, 0x1, R5 ;  /* 0x0000000104057819 */ /* 0x042fe20000010205 */
[----:B------:R-:W-:-:S03]  /*0f10*/  IMAD.SHL.U32 R4, R4, 0x2, RZ ;  /* 0x0000000204047824 */ /* 0x000fc600078e00ff */
[--C-:B------:R-:W-:Y:S02]  /*0f20*/  SHF.R.U32.HI R7, RZ, 0x4, R5.reuse ;  /* 0x00000004ff077819 */ /* 0x100fe40000011605 */
[----:B------:R-:W-:-:S05]  /*0f30*/  SHF.R.U64 R4, R4, 0x4, R5 ;  /* 0x0000000404047819 */ /* 0x000fca0000001205 */
[----:B------:R1:W-:Y:S01]  /*0f40*/  STS [UR6+0xc], R4 ;  /* 0x00000c04ff007988 */ /* 0x0003e20008000806 */
[----:B-----5:R-:W-:Y:S02]  /*0f50*/  LOP3.LUT R3, R3, 0x7, RZ, 0xb8, !PT ;  /* 0x0000000703037812 */ /* 0x020fe400078eb8ff */
[----:B---3--:R-:W-:-:S03]  /*0f60*/  LOP3.LUT R2, R2, 0xf, R7, 0xb8, !PT ;  /* 0x0000000f02027812 */ /* 0x008fc600078eb807 */
[----:B------:R1:W-:Y:S04]  /*0f70*/  STS [UR6+0x34], R3 ;  /* 0x00003403ff007988 */ /* 0x0003e80008000806 */
[----:B------:R1:W-:Y:S02]  /*0f80*/  STS [UR6+0x1c], R2 ;  /* 0x00001c02ff007988 */ /* 0x0003e40008000806 */
.L_x_38:
[----:B------:R-:W-:Y:S05]  /*0f90*/  BSYNC B4 ;  /* 0x0000000000047941 */ /* 0x000fea0003800000 */
.L_x_37:
[----:B------:R-:W-:Y:S04]  /*0fa0*/  BSSY B4, `(.L_x_39) ;  /* 0x000001a000047945 */ /* 0x000fe80003800000 */
[----:B------:R-:W-:Y:S04]  /*0fb0*/  BSSY B5, `(.L_x_40) ;  /* 0x0000015000057945 */ /* 0x000fe80003800000 */
        /* <DEDUP_REMOVED lines=9> */
.L_x_41:
[----:B------:R-:W-:Y:S05]  /*1050*/  @P2 BRA `(.L_x_43) ;  /* 0x0000000000282947 */ /* 0x000fea0003800000 */
[----:B-1-34-:R-:W1:Y:S02]  /*1060*/  LDS R2, [UR6+0x8] ;  /* 0x00000806ff027984 */ /* 0x01ae640008000800 */
[----:B-1----:R-:W-:-:S05]  /*1070*/  LOP3.LUT R2, R2, 0x1800, RZ, 0xb8, !PT ;  /* 0x0000180002027812 */ /* 0x002fca00078eb8ff */
[----:B------:R3:W-:Y:S02]  /*1080*/  STS [UR6+0x8], R2 ;  /* 0x00000802ff007988 */ /* 0x0007e40008000806 */
.L_x_42:
[----:B------:R-:W-:Y:S05]  /*1090*/  @P2 BREAK B5 ;  /* 0x0000000000052942 */ /* 0x000fea0003800000 */
[----:B------:R-:W-:Y:S05]  /*10a0*/  @P2 BRA `(.L_x_44) ;  /* 0x0000000000242947 */ /* 0x000fea0003800000 */
[----:B-1-3--:R-:W1:Y:S01]  /*10b0*/  LDS R2, [UR6+0x8] ;  /* 0x00000806ff027984 */ /* 0x00ae620008000800 */
[----:B------:R-:W-:-:S05]  /*10c0*/  IMAD.MOV.U32 R3, RZ, RZ, 0x6000 ;  /* 0x00006000ff037424 */ /* 0x000fca00078e00ff */
[----:B-1----:R-:W-:-:S04]  /*10d0*/  LOP3.LUT R2, R2, 0x6000, R3, 0xd8, !PT ;  /* 0x0000600002027812 */ /* 0x002fc800078ed803 */
[----:B------:R-:W-:-:S05]  /*10e0*/  LOP3.LUT R2, R2, 0x400000, RZ, 0xb8, !PT ;  /* 0x0040000002027812 */ /* 0x000fca00078eb8ff */
[----:B------:R1:W-:Y:S02]  /*10f0*/  STS [UR6+0x8], R2 ;  /* 0x00000802ff007988 */ /* 0x0003e40008000806 */
.L_x_43:
[----:B------:R-:W-:Y:S05]  /*1100*/  BSYNC B5 ;  /* 0x0000000000057941 */ /* 0x000fea0003800000 */
.L_x_40:
[----:B-1-34-:R-:W1:Y:S02]  /*1110*/  @!P2 LDS R2, [UR6+0x8] ;  /* 0x00000806ff02a984 */ /* 0x01ae640008000800 */
[----:B-1----:R-:W-:-:S05]  /*1120*/  @!P2 LOP3.LUT R2, R2, 0x8000, RZ, 0xb8, !PT ;  /* 0x000080000202a812 */ /* 0x002fca00078eb8ff */
[----:B------:R4:W-:Y:S02]  /*1130*/  @!P2 STS [UR6+0x8], R2 ;  /* 0x00000802ff00a988 */ /* 0x0009e40008000806 */
.L_x_44:
[----:B------:R-:W-:Y:S05]  /*1140*/  BSYNC B4 ;  /* 0x0000000000047941 */ /* 0x000fea0003800000 */
.L_x_39:
[----:B------:R-:W-:Y:S05]  /*1150*/  WARPSYNC.ALL ;  /* 0x0000000000007948 */ /* 0x000fea0003800000 */
[----:B------:R-:W-:Y:S01]  /*1160*/  UIADD3 UR4, UR4, 0x100, URZ ;  /* 0x0000010004047890 */ /* 0x000fe2000fffe03f */
[----:B------:R-:W-:Y:S01]  /*1170*/  ISETP.GE.AND P1, PT, R14, 0x1, PT ;  /* 0x000000010e00780c */ /* 0x000fe20003f26270 */
[----:B------:R-:W-:Y:S01]  /*1180*/  IMAD.MOV.U32 R24, RZ, RZ, RZ ;  /* 0x000000ffff187224 */ /* 0x000fe200078e00ff */
[----:B------:R-:W-:Y:S01]  /*1190*/  SHF.R.U32.HI R7, RZ, 0x5, R0 ;  /* 0x00000005ff077819 */ /* 0x000fe20000011600 */
[----:B------:R-:W-:-:S04]  /*11a0*/  UIADD3 UR52, UP0, UR4, UR52, URZ ;  /* 0x0000003404347290 */ /* 0x000fc8000ff1e03f */
[----:B------:R-:W-:Y:S01]  /*11b0*/  ULEA.HI.X.SX32 UR53, UR4, UR53, 0x1, UP0 ;  /* 0x0000003504357291 */ /* 0x000fe200080f0e3f */
[----:B------:R-:W-:Y:S11]  /*11c0*/  @P0 BRA `(.L_x_45) ;  /* 0x0000000000280947 */ /* 0x000ff60003800000 */
[----:B-1-34-:R-:W1:Y:S01]  /*11d0*/  S2R R2, SR_LANEID ;  /* 0x0000000000027919 */ /* 0x01ae620000000000 */
[----:B------:R-:W-:Y:S05]  /*11e0*/  WARPSYNC.ALL ;  /* 0x0000000000007948 */ /* 0x000fea0003800000 */
[----:B-1----:R-:W-:-:S05]  /*11f0*/  IMAD.SHL.U32 R4, R2, 0x4, RZ ;  /* 0x0000000402047824 */ /* 0x002fca00078e00ff */
[----:B------:R-:W1:Y:S01]  /*1200*/  LDS R5, [R4+UR6] ;  /* 0x0000000604057984 */ /* 0x000e620008000800 */
[----:B------:R-:W-:-:S05]  /*1210*/  IADD3 R2, P3, R4, UR52, RZ ;  /* 0x0000003404027c10 */ /* 0x000fca000ff7e0ff */
[----:B------:R-:W-:-:S05]  /*1220*/  IMAD.X R3, RZ, RZ, UR53, P3 ;  /* 0x00000035ff037e24 */ /* 0x000fca00098e06ff */
[----:B-1----:R1:W3:Y:S01]  /*1230*/  ATOMG.E.EXCH.STRONG.GPU PT, RZ, [R2], R5 ;  /* 0x0000000502ff73a8 */ /* 0x0022e200041ee100 */
[----:B------:R-:W-:-:S04]  /*1240*/  DEPBAR {5,4,3,2,1,0} ;  /* 0x0000003f0000791a */ /* 0x000fc80000000000 */
[----:B------:R1:W-:Y:S01]  /*1250*/  UTMACCTL.IV [UR52] ;  /* 0x00000000340079b9 */ /* 0x0003e20008000000 */
[----:B------:R-:W-:Y:S01]  /*1260*/  NOP ;  /* 0x0000000000007918 */ /* 0x000fe20000000000 */
.L_x_45:
[----:B------:R-:W-:Y:S05]  /*1270*/  @P0 BRA `(.L_x_46) ;  /* 0x00000000000c0947 */ /* 0x000fea0003800000 */
[----:B------:R0:W-:Y:S01]  /*1280*/  UTMACMDFLUSH ;  /* 0x00000000000079b7 */ /* 0x0001e20000000000 */
[----:B------:R-:W-:Y:S05]  /*1290*/  @P0 BRA `(.L_x_46) ;  /* 0x0000000000040947 */ /* 0x000fea0003800000 */
[----:B------:R-:W-:-:S04]  /*12a0*/  DEPBAR.LE SB0, 0x0 ;  /* 0x000080000000791a */ /* 0x000fc80000000000 */
.L_x_46:
[----:B------:R-:W-:Y:S05]  /*12b0*/  WARPSYNC.ALL ;  /* 0x0000000000007948 */ /* 0x000fea0003800000 */
[----:B---3--:R-:W-:Y:S01]  /*12c0*/  BAR.SYNC.DEFER_BLOCKING 0x0 ;  /* 0x0000000000007b1d */ /* 0x008fe20000010000 */
[----:B------:R-:W-:Y:S01]  /*12d0*/  R2UR UR7, R7 ;  /* 0x00000000070772ca */ /* 0x000fe200000e0000 */
[----:B------:R-:W-:Y:S01]  /*12e0*/  USHF.L.U32 UR15, UR54, 0x8, URZ ;  /* 0x00000008360f7899 */ /* 0x000fe2000800063f */
[----:B------:R-:W-:Y:S01]  /*12f0*/  IMAD.MOV.U32 R25, RZ, RZ, RZ ;  /* 0x000000ffff197224 */ /* 0x000fe200078e00ff */
[----:B------:R-:W-:Y:S01]  /*1300*/  USHF.L.U32 UR11, UR55, 0x7, URZ ;  /* 0x00000007370b7899 */ /* 0x000fe2000800063f */
[----:B------:R-:W-:Y:S01]  /*1310*/  CS2R R26, SRZ ;  /* 0x00000000001a7805 */ /* 0x000fe2000001ff00 */
[----:B------:R-:W-:Y:S01]  /*1320*/  VOTEU.ALL UP0, P2 ;  /* 0x00000000003f7886 */ /* 0x000fe20001000000 */
[----:B------:R-:W-:Y:S01]  /*1330*/  UMOV UR4, 0x1 ;  /* 0x0000000100047882 */ /* 0x000fe20000000000 */
[----:B------:R-:W-:-:S02]  /*1340*/  CS2R R28, SRZ ;  /* 0x00000000001c7805 */ /* 0x000fc4000001ff00 */
[----:B------:R-:W-:Y:S02]  /*1350*/  CS2R R30, SRZ ;  /* 0x00000000001e7805 */ /* 0x000fe4000001ff00 */
[----:B------:R-:W-:Y:S01]  /*1360*/  CS2R R32, SRZ ;  /* 0x0000000000207805 */ /* 0x000fe2000001ff00 */
[----:B------:R-:W-:-:S04]  /*1370*/  @!UP0 UIADD3 UR4, -UR4, 0x100000, URZ ;  /* 0x0010000004048890 */ /* 0x000fc8000fffe13f */
[----:B------:R-:W-:Y:S02]  /*1380*/  @!UP0 USHF.L.U32 UR5, UR4, 0xb, URZ ;  /* 0x0000000b04058899 */ /* 0x000fe4000800063f */
[----:B------:R-:W-:Y:S01]  /*1390*/  @!UP0 USHF.L.U32 UR4, UR4, 0x1, URZ ;  /* 0x0000000104048899 */ /* 0x000fe2000800063f */
[----:B------:R-:W-:Y:S01]  /*13a0*/  CS2R R34, SRZ ;  /* 0x0000000000227805 */ /* 0x000fe2000001ff00 */
[----:B------:R-:W-:Y:S01]  /*13b0*/  VOTEU.ALL UP0, P2 ;  /* 0x00000000003f7886 */ /* 0x000fe20001000000 */
[----:B------:R-:W-:Y:S02]  /*13c0*/  CS2R R36, SRZ ;  /* 0x0000000000247805 */ /* 0x000fe4000001ff00 */
[----:B------:R-:W-:Y:S02]  /*13d0*/  CS2R R38, SRZ ;  /* 0x0000000000267805 */ /* 0x000fe4000001ff00 */
[----:B------:R-:W-:Y:S02]  /*13e0*/  CS2R R40, SRZ ;  /* 0x0000000000287805 */ /* 0x000fe4000001ff00 */
[----:B------:R-:W-:-:S02]  /*13f0*/  CS2R R42, SRZ ;  /* 0x00000000002a7805 */ /* 0x000fc4000001ff00 */
[----:B------:R-:W-:Y:S02]  /*1400*/  CS2R R44, SRZ ;  /* 0x00000000002c7805 */ /* 0x000fe4000001ff00 */
[----:B------:R-:W-:Y:S02]  /*1410*/  CS2R R46, SRZ ;  /* 0x00000000002e7805 */ /* 0x000fe4000001ff00 */
[----:B------:R-:W-:Y:S02]  /*1420*/  CS2R R48, SRZ ;  /* 0x0000000000307805 */ /* 0x000fe4000001ff00 */
[----:B------:R-:W-:Y:S02]  /*1430*/  CS2R R50, SRZ ;  /* 0x0000000000327805 */ /* 0x000fe4000001ff00 */
[----:B------:R-:W-:Y:S02]  /*1440*/  CS2R R52, SRZ ;  /* 0x0000000000347805 */ /* 0x000fe4000001ff00 */
[----:B------:R-:W-:Y:S01]  /*1450*/  CS2R R54, SRZ ;  /* 0x0000000000367805 */ /* 0x000fe2000001ff00 */
[----:B------:R-:W3:Y:S02]  /*1460*/  FENCE.VIEW.ASYNC.S ;  /* 0x00000000000073c6 */ /* 0x000ee40000000000 */
[----:B---3--:R3:W1:Y:S01]  /*1470*/  @!UP0 SYNCS.EXCH.64 URZ, [UR6+0x18000], UR4 ;  /* 0x01800004063f85b2 */ /* 0x0086620008000100 */
[----:B------:R-:W-:-:S02]  /*1480*/  CS2R R56, SRZ ;  /* 0x0000000000387805 */ /* 0x000fc4000001ff00 */
[----:B------:R-:W-:Y:S02]  /*1490*/  CS2R R58, SRZ ;  /* 0x00000000003a7805 */ /* 0x000fe4000001ff00 */
[----:B------:R-:W-:Y:S02]  /*14a0*/  CS2R R60, SRZ ;  /* 0x00000000003c7805 */ /* 0x000fe4000001ff00 */
        /* <DEDUP_REMOVED lines=44> */
[----:B------:R-:W-:Y:S01]  /*1770*/  CS2R R150, SRZ ;  /* 0x0000000000967805 */ /* 0x000fe2000001ff00 */
[----:B-1----:R-:W-:Y:S06]  /*1780*/  @!P1 BRA `(.L_x_47) ;  /* 0x0000000800449947 */ /* 0x002fec0003800000 */
[----:B------:R-:W-:Y:S01]  /*1790*/  USHF.R.U32.HI UR26, URZ, 0x4, UR6 ;  /* 0x000000043f1a7899 */ /* 0x000fe20008011606 */
[----:B------:R-:W-:Y:S01]  /*17a0*/  CS2R R24, SRZ ;  /* 0x0000000000187805 */ /* 0x000fe2000001ff00 */
[----:B---3--:R-:W-:Y:S01]  /*17b0*/  UMOV UR4, URZ ;  /* 0x0000003f00047c82 */ /* 0x008fe20008000000 */
[----:B------:R-:W-:Y:S01]  /*17c0*/  CS2R R26, SRZ ;  /* 0x00000000001a7805 */ /* 0x000fe2000001ff00 */
[----:B------:R-:W-:Y:S01]  /*17d0*/  USGXT.U32 UR26, UR26, 0xe ;  /* 0x0000000e1a1a789a */ /* 0x000fe20008000000 */
[----:B------:R-:W-:Y:S02]  /*17e0*/  CS2R R28, SRZ ;  /* 0x00000000001c7805 */ /* 0x000fe4000001ff00 */
[----:B------:R-:W-:Y:S02]  /*17f0*/  CS2R R30, SRZ ;  /* 0x00000000001e7805 */ /* 0x000fe4000001ff00 */
[----:B------:R-:W-:Y:S01]  /*1800*/  CS2R R32, SRZ ;  /* 0x0000000000207805 */ /* 0x000fe2000001ff00 */
[----:B------:R-:W-:Y:S01]  /*1810*/  UIADD3 UR18, UP0, UR26, 0x2, URZ ;  /* 0x000000021a127890 */ /* 0x000fe2000ff1e03f */
[----:B------:R-:W-:-:S02]  /*1820*/  CS2R R34, SRZ ;  /* 0x0000000000227805 */ /* 0x000fc4000001ff00 */
[----:B------:R-:W-:Y:S02]  /*1830*/  CS2R R36, SRZ ;  /* 0x0000000000247805 */ /* 0x000fe4000001ff00 */
[----:B------:R-:W-:Y:S01]  /*1840*/  CS2R R38, SRZ ;  /* 0x0000000000267805 */ /* 0x000fe2000001ff00 */
[----:B------:R-:W-:Y:S01]  /*1850*/  UIADD3.X UR19, UR4, 0x40000040, URZ, UP0, !UPT ;  /* 0x4000004004137890 */ /* 0x000fe200087fe43f */
        /* <DEDUP_REMOVED lines=55> */
[----:B------:R-:W-:Y:S01]  /*1bd0*/  CS2R R150, SRZ ;  /* 0x0000000000967805 */ /* 0x000fe2000001ff00 */
[----:B------:R-:W-:Y:S02]  /*1be0*/  UIADD3 UR56, UR6, 0x10000, URZ ;  /* 0x0001000006387890 */ /* 0x000fe4000fffe03f */
[----:B------:R-:W-:Y:S02]  /*1bf0*/  UIADD3.64 UR34, UR18, 0x2, URZ ;  /* 0x0000000212227897 */ /* 0x000fe4000fffe03f */
[----:B------:R-:W-:-:S02]  /*1c00*/  UIADD3.64 UR38, UR18, 0x4, URZ ;  /* 0x0000000412267897 */ /* 0x000fc4000fffe03f */
[----:B------:R-:W-:Y:S02]  /*1c10*/  UIADD3.64 UR42, UR18, 0x7fe, URZ ;  /* 0x000007fe122a7897 */ /* 0x000fe4000fffe03f */
[----:B------:R-:W-:Y:S02]  /*1c20*/  UIADD3.64 UR46, UR18, 0x800, URZ ;  /* 0x00000800122e7897 */ /* 0x000fe4000fffe03f */
[----:B------:R-:W-:Y:S02]  /*1c30*/  UIADD3.64 UR50, UR18, 0x802, URZ ;  /* 0x0000080212327897 */ /* 0x000fe4000fffe03f */
[----:B------:R-:W-:-:S12]  /*1c40*/  UIADD3.64 UR22, UR18, 0x804, URZ ;  /* 0x0000080412167897 */ /* 0x000fd8000fffe03f */
.L_x_49:
[----:B------:R-:W-:Y:S01]  /*1c50*/  BAR.SYNC.DEFER_BLOCKING 0x0 ;  /* 0x0000000000007b1d */ /* 0x000fe20000010000 */
[----:B------:R-:W-:Y:S01]  /*1c60*/  ELECT P0, URZ, PT ;  /* 0x00000000003f782f */ /* 0x000fe20003800000 */
[----:B----4-:R-:W-:Y:S01]  /*1c70*/  @!P2 IMAD.MOV.U32 R2, RZ, RZ, 0x18000 ;  /* 0x00018000ff02a424 */ /* 0x010fe200078e00ff */
[----:B------:R-:W-:Y:S02]  /*1c80*/  ULOP3.LUT UR12, UR7, 0x1, URZ, 0xc0, !UPT ;  /* 0x00000001070c7892 */ /* 0x000fe4000f8ec03f */
[C---:B------:R-:W-:Y:S02]  /*1c90*/  ISETP.LT.U32.AND P0, PT, R6.reuse, 0x40, P0 ;  /* 0x000000400600780c */ /* 0x040fe40000701070 */
[----:B------:R-:W-:Y:S01]  /*1ca0*/  ELECT P1, URZ, PT ;  /* 0x00000000003f782f */ /* 0x000fe20003820000 */
[----:B------:R-:W-:Y:S02]  /*1cb0*/  ULEA UR5, UR12, UR6, 0xe ;  /* 0x000000060c057291 */ /* 0x000fe4000f8e703f */
[----:B------:R-:W-:Y:S01]  /*1cc0*/  ULEA UR10, UR12, UR4, 0x6 ;  /* 0x000000040c0a7291 */ /* 0x000fe2000f8e303f */
[----:B------:R-:W-:Y:S01]  /*1cd0*/  ISETP.LT.U32.AND P1, PT, R6, 0x40, P1 ;  /* 0x000000400600780c */ /* 0x000fe20000f21070 */
[----:B------:R-:W-:Y:S01]  /*1ce0*/  ULEA UR12, UR12, UR5, 0xe ;  /* 0x000000050c0c7291 */ /* 0x000fe2000f8e703f */
[----:B------:R-:W-:Y:S01]  /*1cf0*/  UMOV UR27, 0x40000040 ;  /* 0x40000040001b7882 */ /* 0x000fe20000000000 */
[----:B------:R-:W-:-:S03]  /*1d00*/  UMOV UR25, 0x40000040 ;  /* 0x4000004000197882 */ /* 0x000fc60000000000 */
[----:B------:R-:W-:Y:S01]  /*1d10*/  UMOV UR14, UR10 ;  /* 0x0000000a000e7c82 */ /* 0x000fe20008000000 */
[----:B------:R-:W-:Y:S01]  /*1d20*/  VOTEU.ANY UP0, P0 ;  /* 0x00000000003f7886 */ /* 0x000fe20000000100 */
[----:B------:R-:W-:-:S04]  /*1d30*/  VOTEU.ANY UP2, P0 ;  /* 0x00000000003f7886 */ /* 0x000fc80000040100 */
[----:B------:R-:W-:Y:S01]  /*1d40*/  @UP0 UIADD3 UR8, UR5, 0x10000, URZ ;  /* 0x0001000005080890 */ /* 0x000fe2000fffe03f */
[----:B------:R1:W-:Y:S01]  /*1d50*/  @!P2 SYNCS.ARRIVE.TRANS64 RZ, [UR6+0x18000], R2 ;  /* 0x01800002ffffa9a7 */ /* 0x0003e20008000006 */
[----:B------:R-:W-:Y:S01]  /*1d60*/  @UP0 UIADD3 UR9, UR6, 0x18000, URZ ;  /* 0x0001800006090890 */ /* 0x000fe2000fffe03f */
[----:B------:R-:W-:Y:S01]  /*1d70*/  @UP0 UMOV UR16, UR28 ;  /* 0x0000001c00100c82 */ /* 0x000fe20008000000 */
[----:B------:R-:W-:Y:S01]  /*1d80*/  @UP0 UMOV UR17, UR29 ;  /* 0x0000001d00110c82 */ /* 0x000fe20008000000 */
[----:B------:R-:W-:Y:S01]  /*1d90*/  BAR.SYNC.DEFER_BLOCKING 0x0 ;  /* 0x0000000000007b1d */ /* 0x000fe20000010000 */
[----:B------:R-:W-:Y:S01]  /*1da0*/  USHF.L.U32 UR5, UR7, 0x7, URZ ;  /* 0x0000000707057899 */ /* 0x000fe2000800063f */
[----:B-1----:R-:W-:-:S03]  /*1db0*/  SHF.L.U32 R2, R13, 0x1f, RZ ;  /* 0x0000001f0d027819 */ /* 0x002fc600000006ff */
[----:B------:R-:W-:Y:S01]  /*1dc0*/  ULOP3.LUT UR5, UR5, 0x200, URZ, 0xc0, !UPT ;  /* 0x0000020005057892 */ /* 0x000fe2000f8ec03f */
[----:B------:R-:W-:Y:S01]  /*1dd0*/  VOTEU.ANY UP1, P1 ;  /* 0x00000000003f7886 */ /* 0x000fe20000820100 */
[----:B------:R-:W-:Y:S02]  /*1de0*/  VOTEU.ANY UP3, P1 ;  /* 0x00000000003f7886 */ /* 0x000fe40000860100 */
[----:B------:R-:W-:Y:S02]  /*1df0*/  ULEA.HI UR5, UR56, UR5, URZ, 0x1c ;  /* 0x0000000538057291 */ /* 0x000fe4000f8fe03f */
[----:B------:R-:W-:Y:S01]  /*1e00*/  @UP1 UIADD3 UR13, UR6, 0x18000, URZ ;  /* 0x00018000060d1890 */ /* 0x000fe2000fffe03f */
[----:B------:R-:W-:Y:S01]  /*1e10*/  @UP1 UMOV UR20, UR30 ;  /* 0x0000001e00141c82 */ /* 0x000fe20008000000 */
[----:B------:R-:W-:Y:S01]  /*1e20*/  @UP1 UMOV UR21, UR31 ;  /* 0x0000001f00151c82 */ /* 0x000fe20008000000 */
[----:B------:R-:W-:Y:S01]  /*1e30*/  ULOP3.LUT UR24, UR5, 0x3fff, URZ, 0xc0, !UPT ;  /* 0x00003fff05187892 */ /* 0x000fe2000f8ec03f */
[----:B------:R1:W-:Y:S01]  /*1e40*/  @UP2 UTMALDG.2D [UR8], [UR16] ;  /* 0x00000008100025b4 */ /* 0x0003e20008008000 */
[----:B------:R3:W-:Y:S06]  /*1e50*/  MEMBAR.ALL.CTA ;  /* 0x0000000000007992 */ /* 0x0007ec0000008000 */
[----:B---3--:R-:W3:Y:S02]  /*1e60*/  FENCE.VIEW.ASYNC.S ;  /* 0x00000000000073c6 */ /* 0x008ee40000000000 */
[----:B---3--:R-:W-:Y:S06]  /*1e70*/  BAR.SYNC.DEFER_BLOCKING 0x0 ;  /* 0x0000000000007b1d */ /* 0x008fec0000010000 */
[----:B------:R1:W-:Y:S02]  /*1e80*/  @UP3 UTMALDG.2D [UR12], [UR20] ;  /* 0x0000000c140035b4 */ /* 0x0003e40008008000 */
[----:B------:R-:W-:Y:S06]  /*1e90*/  BAR.SYNC.DEFER_BLOCKING 0x0 ;  /* 0x0000000000007b1d */ /* 0x000fec0000010000 */
[----:B------:R-:W3:Y:S02]  /*1ea0*/  SYNCS.PHASECHK.TRANS64.TRYWAIT P0, [UR6+0x18000], R2 ;  /* 0x01800002ff0075a7 */ /* 0x000ee40008000146 */
[----:B-1-3--:R-:W-:Y:S05]  /*1eb0*/  @!P0 BRA `(.L_x_48) ;  /* 0x0000000800448947 */ /* 0x00afea0003800000 */
.L_x_50:
[----:B------:R-:W-:Y:S02]  /*1ec0*/  WARPGROUP.DEPBAR.LE gsb0, 0x0 ;  /* 0x00008000000079c5 */ /* 0x000fe40000010000 */
[----:B------:R-:W-:Y:S01]  /*1ed0*/  WARPGROUP.ARRIVE ;  /* 0x00000000000079c5 */ /* 0x000fe20000000000 */
[----:B------:R-:W-:Y:S01]  /*1ee0*/  UIADD3 UR16, UP0, UR24, 0x2, URZ ;  /* 0x0000000218107890 */ /* 0x000fe2000ff1e03f */
[----:B------:R-:W1:Y:S01]  /*1ef0*/  LDC R2, c[0x0][0x230] ;  /* 0x00008c00ff027b82 */ /* 0x000e620000000800 */
[----:B------:R-:W-:Y:S01]  /*1f00*/  UMOV UR5, URZ ;  /* 0x0000003f00057c82 */ /* 0x000fe20008000000 */
[----:B------:R-:W-:Y:S01]  /*1f10*/  UIADD3 UR4, UR4, 0x80, URZ ;  /* 0x0000008004047890 */ /* 0x000fe2000fffe03f */
[----:B------:R-:W-:Y:S01]  /*1f20*/  LOP3.LUT R13, R13, 0x1, RZ, 0x3c, !PT ;  /* 0x000000010d0d7812 */ /* 0x000fe200078e3cff */
[----:B------:R-:W-:Y:S01]  /*1f30*/  HGMMA.64x256x16.F32 R24, gdesc[UR24], R24 ;  /* 0x03e00000181879f0 */ /* 0x000fe20008700818 */
[----:B------:R-:W-:-:S04]  /*1f40*/  UIADD3.X UR17, UR5, 0x40000040, URZ, UP0, !UPT ;  /* 0x4000004005117890 */ /* 0x000fc800087fe43f */
[----:B------:R-:W-:Y:S02]  /*1f50*/  UIADD3.64 UR32, UR16, 0x2, URZ ;  /* 0x0000000210207897 */ /* 0x000fe4000fffe03f */
[----:B------:R-:W-:Y:S02]  /*1f60*/  UIADD3.64 UR36, UR16, 0x4, URZ ;  /* 0x0000000410247897 */ /* 0x000fe4000fffe03f */
[----:B------:R-:W-:Y:S02]  /*1f70*/  UIADD3.64 UR40, UR16, 0x3fe, URZ ;  /* 0x000003fe10287897 */ /* 0x000fe4000fffe03f */
[----:B------:R-:W-:Y:S02]  /*1f80*/  UIADD3.64 UR44, UR16, 0x400, URZ ;  /* 0x00000400102c7897 */ /* 0x000fe4000fffe03f */
[----:B------:R-:W-:Y:S02]  /*1f90*/  UIADD3.64 UR48, UR16, 0x402, URZ ;  /* 0x0000040210307897 */ /* 0x000fe4000fffe03f */
[----:B------:R-:W-:Y:S01]  /*1fa0*/  UIADD3.64 UR20, UR16, 0x404, URZ ;  /* 0x0000040410147897 */ /* 0x000fe2000fffe03f */
[----:B-1----:R-:W-:-:S12]  /*1fb0*/  ISETP.LE.AND P0, PT, R2, UR4, PT ;  /* 0x0000000402007c0c */ /* 0x002fd8000bf03270 */
[----:B------:R-:W-:-:S15]  /*1fc0*/  HGMMA.64x256x16.F32 R24, gdesc[UR16], R24 ;  /* 0x03e00000101879f0 */ /* 0x000fde0008700818 */
[----:B------:R-:W-:-:S13]  /*1fd0*/  NOP ;  /* 0x0000000000007918 */ /* 0x000fda0000000000 */
        /* <DEDUP_REMOVED lines=10> */
[----:B------:R-:W-:Y:S01]  /*2080*/  HGMMA.64x256x16.F32 R24, gdesc[UR20], R24, gsb0 ;  /* 0x03e00000141879f0 */ /* 0x000fe20008000818 */
[----:B------:R-:W-:Y:S05]  /*2090*/  @!P0 BRA `(.L_x_49) ;  /* 0xfffffff800ec8947 */ /* 0x000fea000383ffff */
.L_x_47:
[C---:B----4-:R-:W-:Y:S01]  /*20a0*/  IMAD.SHL.U32 R2, R0.reuse, 0x80, RZ ;  /* 0x0000008000027824 */ /* 0x050fe200078e00ff */
[----:B------:R-:W-:Y:S02]  /*20b0*/  WARPGROUP.DEPBAR.LE gsb0, 0x0 ;  /* 0x00008000000079c5 */ /* 0x000fe40000010000 */
[----:B------:R-:W-:Y:S01]  /*20c0*/  BAR.SYNC.DEFER_BLOCKING 0x0 ;  /* 0x0000000000007b1d */ /* 0x000fe20000010000 */
[----:B------:R-:W-:Y:S01]  /*20d0*/  IMAD.SHL.U32 R3, R0, 0x10, RZ ;  /* 0x0000001000037824 */ /* 0x000fe200078e00ff */
[----:B------:R-:W-:Y:S02]  /*20e0*/  LOP3.LUT R2, R2, 0x780, RZ, 0xc0, !PT ;  /* 0x0000078002027812 */ /* 0x000fe400078ec0ff */
[----:B------:R-:W-:Y:S02]  /*20f0*/  ELECT P0, URZ, PT ;  /* 0x00000000003f782f */ /* 0x000fe40003800000 */
[----:B------:R-:W-:Y:S01]  /*2100*/  F2FP.F16.F32.PACK_AB R24, R25, R24 ;  /* 0x000000181918723e */ /* 0x000fe200000000ff */
[----:B------:R-:W-:Y:S01]  /*2110*/  ULOP3.LUT UR7, UR7, 0x3, URZ, 0xc0, !UPT ;  /* 0x0000000307077892 */ /* 0x000fe2000f8ec03f */
[----:B------:R-:W-:Y:S01]  /*2120*/  LOP3.LUT R3, R2, 0x70, R3, 0xf8, !PT ;  /* 0x0000007002037812 */ /* 0x000fe200078ef803 */
[----:B------:R-:W-:Y:S01]  /*2130*/  IMAD.SHL.U32 R2, R0, 0x40, RZ ;  /* 0x0000004000027824 */ /* 0x000fe200078e00ff */
[----:B------:R-:W-:Y:S01]  /*2140*/  F2FP.F16.F32.PACK_AB R25, R27, R26 ;  /* 0x0000001a1b19723e */ /* 0x000fe200000000ff */
[----:B------:R-:W-:Y:S01]  /*2150*/  ULEA UR9, UR7, UR15, 0x6 ;  /* 0x0000000f07097291 */ /* 0x000fe2000f8e303f */
[----:B------:R-:W-:Y:S01]  /*2160*/  LOP3.LUT R3, R3, 0x10, R0, 0x78, !PT ;  /* 0x0000001003037812 */ /* 0x000fe200078e7800 */
[----:B------:R-:W-:Y:S01]  /*2170*/  ULEA UR8, UR7, UR6, 0xe ;  /* 0x0000000607087291 */ /* 0x000fe2000f8e703f */
[----:B------:R-:W-:Y:S01]  /*2180*/  F2FP.F16.F32.PACK_AB R56, R57, R56 ;  /* 0x000000383938723e */ /* 0x000fe200000000ff */
[----:B------:R-:W-:Y:S01]  /*2190*/  UMOV UR10, UR11 ;  /* 0x0000000b000a7c82 */ /* 0x000fe20008000000 */
[----:B------:R-:W-:-:S02]  /*21a0*/  LOP3.LUT R2, R3, 0x3800, R2, 0xf8, !PT ;  /* 0x0000380003027812 */ /* 0x000fc400078ef802 */
[----:B------:R-:W-:Y:S02]  /*21b0*/  F2FP.F16.F32.PACK_AB R26, R29, R28 ;  /* 0x0000001c1d1a723e */ /* 0x000fe400000000ff */
[C---:B------:R-:W-:Y:S01]  /*21c0*/  LOP3.LUT R3, R2.reuse, 0x20, RZ, 0x3c, !PT ;  /* 0x0000002002037812 */ /* 0x040fe200078e3cff */
[----:B------:R-:W-:Y:S01]  /*21d0*/  VIADD R0, R2, UR6 ;  /* 0x0000000602007c36 */ /* 0x000fe20008000000 */
[----:B------:R-:W-:Y:S02]  /*21e0*/  F2FP.F16.F32.PACK_AB R27, R31, R30 ;  /* 0x0000001e1f1b723e */ /* 0x000fe400000000ff */
[----:B------:R-:W-:Y:S01]  /*21f0*/  F2FP.F16.F32.PACK_AB R57, R59, R58 ;  /* 0x0000003a3b39723e */ /* 0x000fe200000000ff */
[----:B------:R-:W-:Y:S01]  /*2200*/  VIADD R3, R3, UR6 ;  /* 0x0000000603037c36 */ /* 0x000fe20008000000 */
[----:B------:R-:W-:Y:S01]  /*2210*/  F2FP.F16.F32.PACK_AB R88, R89, R88 ;  /* 0x000000585958723e */ /* 0x000fe200000000ff */
[----:B------:R-:W1:Y:S01]  /*2220*/  @!P2 SYNCS.CCTL.IV [UR6+0x18000] ;  /* 0x01800000ff00a9b1 */ /* 0x000e620008000006 */
[----:B------:R-:W-:Y:S01]  /*2230*/  F2FP.F16.F32.PACK_AB R58, R61, R60 ;  /* 0x0000003c3d3a723e */ /* 0x000fe200000000ff */
[----:B-1----:R-:W-:Y:S01]  /*2240*/  STSM.16.M88.4 [R0], R24 ;  /* 0x0000001800007844 */ /* 0x002fe20000000200 */
[----:B------:R-:W-:-:S02]  /*2250*/  F2FP.F16.F32.PACK_AB R59, R63, R62 ;  /* 0x0000003e3f3b723e */ /* 0x000fc400000000ff */
[----:B------:R-:W-:Y:S02]  /*2260*/  F2FP.F16.F32.PACK_AB R89, R91, R90 ;  /* 0x0000005a5b59723e */ /* 0x000fe400000000ff */
[----:B------:R-:W-:Y:S01]  /*2270*/  F2FP.F16.F32.PACK_AB R120, R121, R120 ;  /* 0x000000787978723e */ /* 0x000fe200000000ff */
[----:B------:R-:W-:Y:S01]  /*2280*/  STSM.16.M88.4 [R0+0x4000], R56 ;  /* 0x0040003800007844 */ /* 0x000fe20000000200 */
[----:B------:R-:W-:Y:S02]  /*2290*/  F2FP.F16.F32.PACK_AB R32, R33, R32 ;  /* 0x000000202120723e */ /* 0x000fe400000000ff */
[----:B------:R-:W-:Y:S02]  /*22a0*/  F2FP.F16.F32.PACK_AB R90, R93, R92 ;  /* 0x0000005c5d5a723e */ /* 0x000fe400000000ff */
[----:B------:R-:W-:Y:S02]  /*22b0*/  F2FP.F16.F32.PACK_AB R91, R95, R94 ;  /* 0x0000005e5f5b723e */ /* 0x000fe400000000ff */
[----:B------:R-:W-:-:S02]  /*22c0*/  F2FP.F16.F32.PACK_AB R121, R123, R122 ;  /* 0x0000007a7b79723e */ /* 0x000fc400000000ff */
[----:B------:R-:W-:Y:S01]  /*22d0*/  F2FP.F16.F32.PACK_AB R33, R35, R34 ;  /* 0x000000222321723e */ /* 0x000fe200000000ff */
[----:B------:R-:W-:Y:S01]  /*22e0*/  STSM.16.M88.4 [R0+0x8000], R88 ;  /* 0x0080005800007844 */ /* 0x000fe20000000200 */
[----:B------:R-:W-:Y:S02]  /*22f0*/  F2FP.F16.F32.PACK_AB R64, R65, R64 ;  /* 0x000000404140723e */ /* 0x000fe400000000ff */
[----:B------:R-:W-:Y:S02]  /*2300*/  F2FP.F16.F32.PACK_AB R122, R125, R124 ;  /* 0x0000007c7d7a723e */ /* 0x000fe400000000ff */
[----:B------:R-:W-:Y:S02]  /*2310*/  F2FP.F16.F32.PACK_AB R123, R127, R126 ;  /* 0x0000007e7f7b723e */ /* 0x000fe400000000ff */
[----:B------:R-:W-:Y:S02]  /*2320*/  LOP3.LUT R4, R2, 0x40, RZ, 0x3c, !PT ;  /* 0x0000004002047812 */ /* 0x000fe400078e3cff */
[----:B------:R-:W-:Y:S01]  /*2330*/  F2FP.F16.F32.PACK_AB R34, R37, R36 ;  /* 0x000000242522723e */ /* 0x000fe200000000ff */
[----:B------:R-:W-:Y:S01]  /*2340*/  STSM.16.M88.4 [R0+0xc000], R120 ;  /* 0x00c0007800007844 */ /* 0x000fe20000000200 */
[----:B------:R-:W-:Y:S01]  /*2350*/  F2FP.F16.F32.PACK_AB R35, R39, R38 ;  /* 0x000000262723723e */ /* 0x000fe200000000ff */
[----:B------:R-:W-:Y:S01]  /*2360*/  VIADD R4, R4, UR6 ;  /* 0x0000000604047c36 */ /* 0x000fe20008000000 */
[----:B------:R-:W-:-:S02]  /*2370*/  F2FP.F16.F32.PACK_AB R65, R67, R66 ;  /* 0x000000424341723e */ /* 0x000fc400000000ff */
[----:B------:R-:W-:Y:S01]  /*2380*/  F2FP.F16.F32.PACK_AB R96, R97, R96 ;  /* 0x000000606160723e */ /* 0x000fe200000000ff */
[----:B------:R-:W-:Y:S01]  /*2390*/  STSM.16.M88.4 [R3], R32 ;  /* 0x0000002003007844 */ /* 0x000fe20000000200 */
[----:B------:R-:W-:Y:S02]  /*23a0*/  F2FP.F16.F32.PACK_AB R66, R69, R68 ;  /* 0x000000444542723e */ /* 0x000fe400000000ff */
[----:B------:R-:W-:Y:S02]  /*23b0*/  F2FP.F16.F32.PACK_AB R67, R71, R70 ;  /* 0x000000464743723e */ /* 0x000fe400000000ff */
[----:B------:R-:W-:Y:S02]  /*23c0*/  F2FP.F16.F32.PACK_AB R97, R99, R98 ;  /* 0x000000626361723e */ /* 0x000fe400000000ff */
[----:B------:R-:W-:Y:S01]  /*23d0*/  F2FP.F16.F32.PACK_AB R128, R129, R128 ;  /* 0x000000808180723e */ /* 0x000fe200000000ff */
[----:B------:R-:W-:Y:S01]  /*23e0*/  STSM.16.M88.4 [R3+0x4000], R64 ;  /* 0x0040004003007844 */ /* 0x000fe20000000200 */
[----:B------:R-:W-:-:S02]  /*23f0*/  F2FP.F16.F32.PACK_AB R40, R41, R40 ;  /* 0x000000282928723e */ /* 0x000fc400000000ff */
[----:B------:R-:W-:Y:S02]  /*2400*/  F2FP.F16.F32.PACK_AB R98, R101, R100 ;  /* 0x000000646562723e */ /* 0x000fe400000000ff */
[----:B------:R-:W-:Y:S02]  /*2410*/  F2FP.F16.F32.PACK_AB R99, R103, R102 ;  /* 0x000000666763723e */ /* 0x000fe400000000ff */
[----:B------:R-:W-:Y:S02]  /*2420*/  F2FP.F16.F32.PACK_AB R129, R131, R130 ;  /* 0x000000828381723e */ /* 0x000fe400000000ff */
[----:B------:R-:W-:Y:S01]  /*2430*/  F2FP.F16.F32.PACK_AB R41, R43, R42 ;  /* 0x0000002a2b29723e */ /* 0x000fe200000000ff */
[----:B------:R-:W-:Y:S01]  /*2440*/  STSM.16.M88.4 [R3+0x8000], R96 ;  /* 0x0080006003007844 */ /* 0x000fe20000000200 */
[----:B------:R-:W-:Y:S02]  /*2450*/  F2FP.F16.F32.PACK_AB R72, R73, R72 ;  /* 0x000000484948723e */ /* 0x000fe400000000ff */
[----:B------:R-:W-:-:S02]  /*2460*/  F2FP.F16.F32.PACK_AB R130, R133, R132 ;  /* 0x000000848582723e */ /* 0x000fc400000000ff */
[----:B------:R-:W-:Y:S02]  /*2470*/  F2FP.F16.F32.PACK_AB R131, R135, R134 ;  /* 0x000000868783723e */ /* 0x000fe400000000ff */
[----:B------:R-:W-:Y:S02]  /*2480*/  LOP3.LUT R2, R2, 0x60, RZ, 0x3c, !PT ;  /* 0x0000006002027812 */ /* 0x000fe400078e3cff */
[----:B------:R-:W-:Y:S01]  /*2490*/  F2FP.F16.F32.PACK_AB R42, R45, R44 ;  /* 0x0000002c2d2a723e */ /* 0x000fe200000000ff */
[----:B------:R-:W-:Y:S01]  /*24a0*/  STSM.16.M88.4 [R3+0xc000], R128 ;  /* 0x00c0008003007844 */ /* 0x000fe20000000200 */
[----:B------:R-:W-:Y:S01]  /*24b0*/  F2FP.F16.F32.PACK_AB R43, R47, R46 ;  /* 0x0000002e2f2b723e */ /* 0x000fe200000000ff */
[----:B------:R-:W-:Y:S01]  /*24c0*/  VIADD R2, R2, UR6 ;  /* 0x0000000602027c36 */ /* 0x000fe20008000000 */
[----:B------:R-:W-:Y:S02]  /*24d0*/  F2FP.F16.F32.PACK_AB R73, R75, R74 ;  /* 0x0000004a4b49723e */ /* 0x000fe400000000ff */
[----:B------:R-:W-:Y:S01]  /*24e0*/  F2FP.F16.F32.PACK_AB R104, R105, R104 ;  /* 0x000000686968723e */ /* 0x000fe200000000ff */
[----:B------:R-:W-:Y:S01]  /*24f0*/  STSM.16.M88.4 [R4], R40 ;  /* 0x0000002804007844 */ /* 0x000fe20000000200 */
[----:B------:R-:W-:-:S02]  /*2500*/  F2FP.F16.F32.PACK_AB R74, R77, R76 ;  /* 0x0000004c4d4a723e */ /* 0x000fc400000000ff */
[----:B------:R-:W-:Y:S02]  /*2510*/  F2FP.F16.F32.PACK_AB R75, R79, R78 ;  /* 0x0000004e4f4b723e */ /* 0x000fe400000000ff */
[----:B------:R-:W-:Y:S02]  /*2520*/  F2FP.F16.F32.PACK_AB R105, R107, R106 ;  /* 0x0000006a6b69723e */ /* 0x000fe400000000ff */
[----:B------:R-:W-:Y:S01]  /*2530*/  F2FP.F16.F32.PACK_AB R136, R137, R136 ;  /* 0x000000888988723e */ /* 0x000fe200000000ff */
[----:B------:R-:W-:Y:S01]  /*2540*/  STSM.16.M88.4 [R4+0x4000], R72 ;  /* 0x0040004804007844 */ /* 0x000fe20000000200 */
[----:B------:R-:W-:Y:S02]  /*2550*/  F2FP.F16.F32.PACK_AB R48, R49, R48 ;  /* 0x000000303130723e */ /* 0x000fe400000000ff */
[----:B------:R-:W-:Y:S02]  /*2560*/  F2FP.F16.F32.PACK_AB R106, R109, R108 ;  /* 0x0000006c6d6a723e */ /* 0x000fe400000000ff */
        /* <DEDUP_REMOVED lines=11> */
[----:B------:R-:W-:Y:S01]  /*2620*/  F2FP.F16.F32.PACK_AB R112, R113, R112 ;  /* 0x000000707170723e */ /* 0x000fe200000000ff */
[----:B------:R-:W-:Y:S01]  /*2630*/  STSM.16.M88.4 [R2], R48 ;  /* 0x0000003002007844 */ /* 0x000fe20000000200 */
        /* <DEDUP_REMOVED lines=8> */
[----:B------:R-:W-:Y:S01]  /*26c0*/  F2FP.F16.F32.PACK_AB R146, R149, R148 ;  /* 0x000000949592723e */ /* 0x000fe200000000ff */
[----:B------:R-:W-:Y:S01]  /*26d0*/  STSM.16.M88.4 [R2+0x8000], R112 ;  /* 0x0080007002007844 */ /* 0x000fe20000000200 */
[----:B------:R-:W-:-:S02]  /*26e0*/  F2FP.F16.F32.PACK_AB R147, R151, R150 ;  /* 0x000000969793723e */ /* 0x000fc400000000ff */
[----:B------:R-:W-:-:S03]  /*26f0*/  ISETP.LT.U32.AND P0, PT, R6, 0x80, P0 ;  /* 0x000000800600780c */ /* 0x000fc60000701070 */
[----:B------:R-:W-:Y:S01]  /*2700*/  STSM.16.M88.4 [R2+0xc000], R144 ;  /* 0x00c0009002007844 */ /* 0x000fe20000000200 */
[----:B------:R1:W-:Y:S06]  /*2710*/  MEMBAR.ALL.CTA ;  /* 0x0000000000007992 */ /* 0x0003ec0000008000 */
[----:B-1----:R-:W1:Y:S03]  /*2720*/  FENCE.VIEW.ASYNC.S ;  /* 0x00000000000073c6 */ /* 0x002e660000000000 */
[----:B-1----:R-:W-:Y:S01]  /*2730*/  VOTEU.ANY UP0, P0 ;  /* 0x00000000003f7886 */ /* 0x002fe20000000100 */
[----:B------:R-:W-:-:S04]  /*2740*/  VOTEU.ANY UP1, P0 ;  /* 0x00000000003f7886 */ /* 0x000fc80000020100 */
[----:B---3--:R-:W-:Y:S01]  /*2750*/  @UP0 UMOV UR4, UR52 ;  /* 0x0000003400040c82 */ /* 0x008fe20008000000 */
[----:B------:R-:W-:Y:S01]  /*2760*/  @UP0 UMOV UR5, UR53 ;  /* 0x0000003500050c82 */ /* 0x000fe20008000000 */
[----:B------:R-:W-:Y:S06]  /*2770*/  BAR.SYNC.DEFER_BLOCKING 0x0 ;  /* 0x0000000000007b1d */ /* 0x000fec0000010000 */
[----:B------:R1:W-:Y:S01]  /*2780*/  @UP1 UTMASTG.2D [UR8], [UR4] ;  /* 0x00000008040013b5 */ /* 0x0003e20008008000 */
[----:B------:R0:W-:Y:S01]  /*2790*/  UTMACMDFLUSH ;  /* 0x00000000000079b7 */ /* 0x0001e20000000000 */
[----:B------:R-:W-:-:S04]  /*27a0*/  DEPBAR.LE SB0, 0x0 ;  /* 0x000080000000791a */ /* 0x000fc80000000000 */
[----:B------:R-:W-:Y:S06]  /*27b0*/  BAR.SYNC.DEFER_BLOCKING 0x0 ;  /* 0x0000000000007b1d */ /* 0x000fec0000010000 */
[----:B-1----:R-:W-:Y:S05]  /*27c0*/  EXIT ;  /* 0x000000000000794d */ /* 0x002fea0003800000 */
.L_x_48:
[----:B------:R-:W1:Y:S02]  /*27d0*/  SYNCS.PHASECHK.TRANS64.TRYWAIT P0, [UR6+0x18000], R2 ;  /* 0x01800002ff0075a7 */ /* 0x000e640008000146 */
[----:B-1----:R-:W-:Y:S05]  /*27e0*/  @!P0 BRA `(.L_x_48) ;  /* 0xfffffffc00f88947 */ /* 0x002fea000383ffff */
[----:B------:R-:W-:Y:S05]  /*27f0*/  BRA `(.L_x_50) ;  /* 0xfffffff400b07947 */ /* 0x000fea000383ffff */
.L_x_51:
[----:B------:R-:W-:-:S00]  /*2800*/  BRA `(.L_x_51) ;  /* 0xfffffffc00fc7947 */ /* 0x000fc0000383ffff */
[----:B------:R-:W-:-:S00]  /*2810*/  NOP ;  /* 0x0000000000007918 */ /* 0x000fc00000000000 */
        /* <DEDUP_REMOVED lines=14> */
.L_x_52:


//--------------------- .nv.shared.gluon_wgmma    --------------------------
	.section	.nv.shared.gluon_wgmma,"aw",@nobits
	.sectionflags	@""
	.align	16
	.zero		1024


//--------------------- .nv.shared.reserved.0     --------------------------
	.section	.nv.shared.reserved.0,"aw",@nobits
	.weak		__nv_reservedSMEM_offset_0_alias
	.size		__nv_reservedSMEM_offset_0_alias, 0, 0
	.other		__nv_reservedSMEM_offset_0_alias,@"STO_CUDA_RESERVED_SHARED STV_DEFAULT"
__nv_reservedSMEM_offset_0_alias:
	.zero		0


//--------------------- .nv.constant0.gluon_wgmma --------------------------
	.section	.nv.constant0.gluon_wgmma,"a",@progbits
	.sectionflags	@""
	.align	4
.nv.constant0.gluon_wgmma:
	.zero		608


//--------------------- SYMBOLS --------------------------

	.type		.nv.reservedSmem.offset0,@object
	.size		.nv.reservedSmem.offset0,0x4
